//
// Generated by NVIDIA NVVM Compiler
//
// Compiler Build ID: CL-36424714
// Cuda compilation tools, release 13.0, V13.0.88
// Based on NVVM 20.0.0
//

.version 9.0
.target sm_100
.address_size 64

	// .globl	_Z22distribucionParticulasPfS_S_S_iP17curandStateXORWOWffi
.global .align 4 .b8 precalc_xorwow_matrix[102400];
.global .align 4 .b8 precalc_xorwow_offset_matrix[102400];
.global .align 4 .b8 mrg32k3aM1[2304];
.global .align 4 .b8 mrg32k3aM2[2304];
.global .align 4 .b8 mrg32k3aM1SubSeq[2016];
.global .align 4 .b8 mrg32k3aM2SubSeq[2016];
.global .align 4 .b8 mrg32k3aM1Seq[2304];
.global .align 4 .b8 mrg32k3aM2Seq[2304];
.const .align 8 .b8 __cr_lgamma_table[72];

.visible .entry _Z22distribucionParticulasPfS_S_S_iP17curandStateXORWOWffi(
	.param .u64 .ptr .align 1 _Z22distribucionParticulasPfS_S_S_iP17curandStateXORWOWffi_param_0,
	.param .u64 .ptr .align 1 _Z22distribucionParticulasPfS_S_S_iP17curandStateXORWOWffi_param_1,
	.param .u64 .ptr .align 1 _Z22distribucionParticulasPfS_S_S_iP17curandStateXORWOWffi_param_2,
	.param .u64 .ptr .align 1 _Z22distribucionParticulasPfS_S_S_iP17curandStateXORWOWffi_param_3,
	.param .u32 _Z22distribucionParticulasPfS_S_S_iP17curandStateXORWOWffi_param_4,
	.param .u64 .ptr .align 1 _Z22distribucionParticulasPfS_S_S_iP17curandStateXORWOWffi_param_5,
	.param .f32 _Z22distribucionParticulasPfS_S_S_iP17curandStateXORWOWffi_param_6,
	.param .f32 _Z22distribucionParticulasPfS_S_S_iP17curandStateXORWOWffi_param_7,
	.param .u32 _Z22distribucionParticulasPfS_S_S_iP17curandStateXORWOWffi_param_8
)
{
	.reg .pred 	%p<20>;
	.reg .b32 	%r<183>;
	.reg .b32 	%f<41>;
	.reg .b64 	%rd<22>;
	.reg .b64 	%fd<138>;

	ld.param.u64 	%rd2, [_Z22distribucionParticulasPfS_S_S_iP17curandStateXORWOWffi_param_0];
	ld.param.u64 	%rd3, [_Z22distribucionParticulasPfS_S_S_iP17curandStateXORWOWffi_param_1];
	ld.param.u64 	%rd4, [_Z22distribucionParticulasPfS_S_S_iP17curandStateXORWOWffi_param_2];
	ld.param.u64 	%rd5, [_Z22distribucionParticulasPfS_S_S_iP17curandStateXORWOWffi_param_3];
	ld.param.u32 	%r54, [_Z22distribucionParticulasPfS_S_S_iP17curandStateXORWOWffi_param_4];
	ld.param.u64 	%rd7, [_Z22distribucionParticulasPfS_S_S_iP17curandStateXORWOWffi_param_5];
	ld.param.f32 	%f13, [_Z22distribucionParticulasPfS_S_S_iP17curandStateXORWOWffi_param_6];
	ld.param.f32 	%f14, [_Z22distribucionParticulasPfS_S_S_iP17curandStateXORWOWffi_param_7];
	cvta.to.global.u64 	%rd8, %rd7;
	mov.u32 	%r55, %ctaid.x;
	mov.u32 	%r56, %ntid.x;
	mov.u32 	%r57, %tid.x;
	mad.lo.s32 	%r1, %r55, %r56, %r57;
	// begin inline asm
	mov.u64 	%rd6, %clock64;
	// end inline asm
	cvt.u32.u64 	%r58, %rd6;
	mul.lo.s32 	%r59, %r1, %r58;
	mul.wide.s32 	%rd9, %r1, 48;
	add.s64 	%rd1, %rd8, %rd9;
	xor.b32  	%r60, %r59, -1429050551;
	mul.lo.s32 	%r61, %r60, 1099087573;
	setp.gt.s32 	%p1, %r59, -1;
	selp.b32 	%r62, -644748465, -1947113066, %p1;
	add.s32 	%r63, %r62, %r61;
	add.s32 	%r2, %r63, 6615241;
	add.s32 	%r3, %r61, 123456789;
	st.global.v2.u32 	[%rd1], {%r2, %r3};
	xor.b32  	%r4, %r61, 362436069;
	add.s32 	%r5, %r62, 521288629;
	st.global.v2.u32 	[%rd1+8], {%r4, %r5};
	xor.b32  	%r6, %r62, 88675123;
	add.s32 	%r7, %r61, 5783321;
	st.global.v2.u32 	[%rd1+16], {%r6, %r7};
	mov.b32 	%r64, 0;
	st.global.v2.u32 	[%rd1+24], {%r64, %r64};
	st.global.u32 	[%rd1+32], %r64;
	mov.b64 	%rd10, 0;
	st.global.u64 	[%rd1+40], %rd10;
	setp.ge.s32 	%p2, %r1, %r54;
	@%p2 bra 	$L__BB0_22;
	cvta.to.global.u64 	%rd11, %rd2;
	cvta.to.global.u64 	%rd12, %rd3;
	shr.u32 	%r65, %r3, 2;
	xor.b32  	%r66, %r65, %r3;
	st.global.v2.u32 	[%rd1+8], {%r5, %r6};
	shl.b32 	%r67, %r7, 4;
	shl.b32 	%r68, %r66, 1;
	xor.b32  	%r69, %r68, %r67;
	xor.b32  	%r70, %r69, %r66;
	xor.b32  	%r71, %r70, %r7;
	st.global.v2.u32 	[%rd1+16], {%r7, %r71};
	add.s32 	%r72, %r2, 362437;
	st.global.v2.u32 	[%rd1], {%r72, %r4};
	add.s32 	%r73, %r71, %r72;
	cvt.rn.f32.u32 	%f15, %r73;
	fma.rn.f32 	%f16, %f15, 0f2F800000, 0f2F000000;
	mul.f32 	%f17, %f14, %f16;
	mul.wide.s32 	%rd13, %r1, 4;
	add.s64 	%rd14, %rd11, %rd13;
	st.global.f32 	[%rd14], %f17;
	ld.global.v2.u32 	{%r74, %r75}, [%rd1];
	shr.u32 	%r76, %r75, 2;
	xor.b32  	%r77, %r76, %r75;
	ld.global.v2.u32 	{%r78, %r79}, [%rd1+8];
	ld.global.v2.u32 	{%r80, %r81}, [%rd1+16];
	st.global.v2.u32 	[%rd1+8], {%r79, %r80};
	shl.b32 	%r82, %r81, 4;
	shl.b32 	%r83, %r77, 1;
	xor.b32  	%r84, %r83, %r82;
	xor.b32  	%r85, %r84, %r77;
	xor.b32  	%r86, %r85, %r81;
	st.global.v2.u32 	[%rd1+16], {%r81, %r86};
	add.s32 	%r87, %r74, 362437;
	st.global.v2.u32 	[%rd1], {%r87, %r78};
	add.s32 	%r88, %r86, %r87;
	cvt.rn.f32.u32 	%f18, %r88;
	fma.rn.f32 	%f19, %f18, 0f2F800000, 0f2F000000;
	mul.f32 	%f20, %f14, %f19;
	add.s64 	%rd15, %rd12, %rd13;
	st.global.f32 	[%rd15], %f20;
	ld.global.v2.u32 	{%r89, %r90}, [%rd1];
	shr.u32 	%r91, %r90, 2;
	xor.b32  	%r92, %r91, %r90;
	ld.global.v2.u32 	{%r175, %r174}, [%rd1+8];
	ld.global.v2.u32 	{%r173, %r172}, [%rd1+16];
	st.global.v2.u32 	[%rd1+8], {%r174, %r173};
	shl.b32 	%r93, %r172, 4;
	shl.b32 	%r94, %r92, 1;
	xor.b32  	%r95, %r94, %r93;
	xor.b32  	%r96, %r95, %r92;
	xor.b32  	%r171, %r96, %r172;
	st.global.v2.u32 	[%rd1+16], {%r172, %r171};
	add.s32 	%r170, %r89, 362437;
	st.global.v2.u32 	[%rd1], {%r170, %r175};
	cvt.f64.f32 	%fd26, %f13;
	mul.f64 	%fd27, %fd26, 0dC000000000000000;
	mul.f64 	%fd1, %fd27, %fd26;
	fma.rn.f64 	%fd28, %fd1, 0d3FF71547652B82FE, 0d4338000000000000;
	{
	.reg .b32 %temp; 
	mov.b64 	{%r14, %temp}, %fd28;
	}
	mov.f64 	%fd29, 0dC338000000000000;
	add.rn.f64 	%fd30, %fd28, %fd29;
	fma.rn.f64 	%fd31, %fd30, 0dBFE62E42FEFA39EF, %fd1;
	fma.rn.f64 	%fd32, %fd30, 0dBC7ABC9E3B39803F, %fd31;
	fma.rn.f64 	%fd33, %fd32, 0d3E5ADE1569CE2BDF, 0d3E928AF3FCA213EA;
	fma.rn.f64 	%fd34, %fd33, %fd32, 0d3EC71DEE62401315;
	fma.rn.f64 	%fd35, %fd34, %fd32, 0d3EFA01997C89EB71;
	fma.rn.f64 	%fd36, %fd35, %fd32, 0d3F2A01A014761F65;
	fma.rn.f64 	%fd37, %fd36, %fd32, 0d3F56C16C1852B7AF;
	fma.rn.f64 	%fd38, %fd37, %fd32, 0d3F81111111122322;
	fma.rn.f64 	%fd39, %fd38, %fd32, 0d3FA55555555502A1;
	fma.rn.f64 	%fd40, %fd39, %fd32, 0d3FC5555555555511;
	fma.rn.f64 	%fd41, %fd40, %fd32, 0d3FE000000000000B;
	fma.rn.f64 	%fd42, %fd41, %fd32, 0d3FF0000000000000;
	fma.rn.f64 	%fd43, %fd42, %fd32, 0d3FF0000000000000;
	{
	.reg .b32 %temp; 
	mov.b64 	{%r15, %temp}, %fd43;
	}
	{
	.reg .b32 %temp; 
	mov.b64 	{%temp, %r16}, %fd43;
	}
	shl.b32 	%r97, %r14, 20;
	add.s32 	%r98, %r97, %r16;
	mov.b64 	%fd133, {%r15, %r98};
	{
	.reg .b32 %temp; 
	mov.b64 	{%temp, %r99}, %fd1;
	}
	mov.b32 	%f21, %r99;
	abs.f32 	%f1, %f21;
	setp.lt.f32 	%p3, %f1, 0f4086232B;
	@%p3 bra 	$L__BB0_4;
	setp.lt.f64 	%p4, %fd1, 0d0000000000000000;
	add.f64 	%fd44, %fd1, 0d7FF0000000000000;
	selp.f64 	%fd133, 0d0000000000000000, %fd44, %p4;
	setp.geu.f32 	%p5, %f1, 0f40874800;
	@%p5 bra 	$L__BB0_4;
	shr.u32 	%r100, %r14, 31;
	add.s32 	%r101, %r14, %r100;
	shr.s32 	%r102, %r101, 1;
	shl.b32 	%r103, %r102, 20;
	add.s32 	%r104, %r16, %r103;
	mov.b64 	%fd45, {%r15, %r104};
	sub.s32 	%r105, %r14, %r102;
	shl.b32 	%r106, %r105, 20;
	add.s32 	%r107, %r106, 1072693248;
	mov.b32 	%r108, 0;
	mov.b64 	%fd46, {%r108, %r107};
	mul.f64 	%fd133, %fd46, %fd45;
$L__BB0_4:
	add.f64 	%fd47, %fd133, 0d3FF0000000000000;
	mul.f64 	%fd48, %fd47, 0d3FE0000000000000;
	cvt.rn.f32.f64 	%f2, %fd48;
	mul.f32 	%f3, %f13, 0fC0A00000;
	mul.f32 	%f22, %f13, 0f40A00000;
	sub.f32 	%f4, %f22, %f3;
	add.s32 	%r176, %r171, %r170;
$L__BB0_5:
	mov.u32 	%r22, %r174;
	mov.u32 	%r174, %r173;
	mov.u32 	%r173, %r172;
	mov.u32 	%r172, %r171;
	cvt.rn.f32.u32 	%f23, %r176;
	fma.rn.f32 	%f5, %f23, 0f2F800000, 0f2F000000;
	fma.rn.f32 	%f6, %f4, %f5, %f3;
	sub.f32 	%f24, %f6, %f13;
	mul.f32 	%f25, %f24, %f24;
	cvt.f64.f32 	%fd49, %f25;
	mul.f64 	%fd6, %fd49, 0dBFE0000000000000;
	fma.rn.f64 	%fd50, %fd6, 0d3FF71547652B82FE, 0d4338000000000000;
	{
	.reg .b32 %temp; 
	mov.b64 	{%r25, %temp}, %fd50;
	}
	mov.f64 	%fd51, 0dC338000000000000;
	add.rn.f64 	%fd52, %fd50, %fd51;
	fma.rn.f64 	%fd53, %fd52, 0dBFE62E42FEFA39EF, %fd6;
	fma.rn.f64 	%fd54, %fd52, 0dBC7ABC9E3B39803F, %fd53;
	fma.rn.f64 	%fd55, %fd54, 0d3E5ADE1569CE2BDF, 0d3E928AF3FCA213EA;
	fma.rn.f64 	%fd56, %fd55, %fd54, 0d3EC71DEE62401315;
	fma.rn.f64 	%fd57, %fd56, %fd54, 0d3EFA01997C89EB71;
	fma.rn.f64 	%fd58, %fd57, %fd54, 0d3F2A01A014761F65;
	fma.rn.f64 	%fd59, %fd58, %fd54, 0d3F56C16C1852B7AF;
	fma.rn.f64 	%fd60, %fd59, %fd54, 0d3F81111111122322;
	fma.rn.f64 	%fd61, %fd60, %fd54, 0d3FA55555555502A1;
	fma.rn.f64 	%fd62, %fd61, %fd54, 0d3FC5555555555511;
	fma.rn.f64 	%fd63, %fd62, %fd54, 0d3FE000000000000B;
	fma.rn.f64 	%fd64, %fd63, %fd54, 0d3FF0000000000000;
	fma.rn.f64 	%fd65, %fd64, %fd54, 0d3FF0000000000000;
	{
	.reg .b32 %temp; 
	mov.b64 	{%r26, %temp}, %fd65;
	}
	{
	.reg .b32 %temp; 
	mov.b64 	{%temp, %r27}, %fd65;
	}
	shl.b32 	%r109, %r25, 20;
	add.s32 	%r110, %r109, %r27;
	mov.b64 	%fd134, {%r26, %r110};
	{
	.reg .b32 %temp; 
	mov.b64 	{%temp, %r111}, %fd6;
	}
	mov.b32 	%f26, %r111;
	abs.f32 	%f7, %f26;
	setp.lt.f32 	%p6, %f7, 0f4086232B;
	@%p6 bra 	$L__BB0_8;
	setp.lt.f64 	%p7, %fd6, 0d0000000000000000;
	add.f64 	%fd66, %fd6, 0d7FF0000000000000;
	selp.f64 	%fd134, 0d0000000000000000, %fd66, %p7;
	setp.geu.f32 	%p8, %f7, 0f40874800;
	@%p8 bra 	$L__BB0_8;
	shr.u32 	%r112, %r25, 31;
	add.s32 	%r113, %r25, %r112;
	shr.s32 	%r114, %r113, 1;
	shl.b32 	%r115, %r114, 20;
	add.s32 	%r116, %r27, %r115;
	mov.b64 	%fd67, {%r26, %r116};
	sub.s32 	%r117, %r25, %r114;
	shl.b32 	%r118, %r117, 20;
	add.s32 	%r119, %r118, 1072693248;
	mov.b32 	%r120, 0;
	mov.b64 	%fd68, {%r120, %r119};
	mul.f64 	%fd134, %fd68, %fd67;
$L__BB0_8:
	add.f32 	%f27, %f13, %f6;
	mul.f32 	%f28, %f27, %f27;
	cvt.f64.f32 	%fd69, %f28;
	mul.f64 	%fd11, %fd69, 0dBFE0000000000000;
	fma.rn.f64 	%fd70, %fd11, 0d3FF71547652B82FE, 0d4338000000000000;
	{
	.reg .b32 %temp; 
	mov.b64 	{%r28, %temp}, %fd70;
	}
	mov.f64 	%fd71, 0dC338000000000000;
	add.rn.f64 	%fd72, %fd70, %fd71;
	fma.rn.f64 	%fd73, %fd72, 0dBFE62E42FEFA39EF, %fd11;
	fma.rn.f64 	%fd74, %fd72, 0dBC7ABC9E3B39803F, %fd73;
	fma.rn.f64 	%fd75, %fd74, 0d3E5ADE1569CE2BDF, 0d3E928AF3FCA213EA;
	fma.rn.f64 	%fd76, %fd75, %fd74, 0d3EC71DEE62401315;
	fma.rn.f64 	%fd77, %fd76, %fd74, 0d3EFA01997C89EB71;
	fma.rn.f64 	%fd78, %fd77, %fd74, 0d3F2A01A014761F65;
	fma.rn.f64 	%fd79, %fd78, %fd74, 0d3F56C16C1852B7AF;
	fma.rn.f64 	%fd80, %fd79, %fd74, 0d3F81111111122322;
	fma.rn.f64 	%fd81, %fd80, %fd74, 0d3FA55555555502A1;
	fma.rn.f64 	%fd82, %fd81, %fd74, 0d3FC5555555555511;
	fma.rn.f64 	%fd83, %fd82, %fd74, 0d3FE000000000000B;
	fma.rn.f64 	%fd84, %fd83, %fd74, 0d3FF0000000000000;
	fma.rn.f64 	%fd85, %fd84, %fd74, 0d3FF0000000000000;
	{
	.reg .b32 %temp; 
	mov.b64 	{%r29, %temp}, %fd85;
	}
	{
	.reg .b32 %temp; 
	mov.b64 	{%temp, %r30}, %fd85;
	}
	shl.b32 	%r121, %r28, 20;
	add.s32 	%r122, %r121, %r30;
	mov.b64 	%fd135, {%r29, %r122};
	{
	.reg .b32 %temp; 
	mov.b64 	{%temp, %r123}, %fd11;
	}
	mov.b32 	%f29, %r123;
	abs.f32 	%f8, %f29;
	setp.lt.f32 	%p9, %f8, 0f4086232B;
	@%p9 bra 	$L__BB0_11;
	setp.lt.f64 	%p10, %fd11, 0d0000000000000000;
	add.f64 	%fd86, %fd11, 0d7FF0000000000000;
	selp.f64 	%fd135, 0d0000000000000000, %fd86, %p10;
	setp.geu.f32 	%p11, %f8, 0f40874800;
	@%p11 bra 	$L__BB0_11;
	shr.u32 	%r124, %r28, 31;
	add.s32 	%r125, %r28, %r124;
	shr.s32 	%r126, %r125, 1;
	shl.b32 	%r127, %r126, 20;
	add.s32 	%r128, %r30, %r127;
	mov.b64 	%fd87, {%r29, %r128};
	sub.s32 	%r129, %r28, %r126;
	shl.b32 	%r130, %r129, 20;
	add.s32 	%r131, %r130, 1072693248;
	mov.b32 	%r132, 0;
	mov.b64 	%fd88, {%r132, %r131};
	mul.f64 	%fd135, %fd88, %fd87;
$L__BB0_11:
	add.f64 	%fd89, %fd134, %fd135;
	mul.f64 	%fd90, %fd89, 0d3FE0000000000000;
	cvt.rn.f32.f64 	%f30, %fd90;
	mul.f32 	%f31, %f5, %f2;
	setp.leu.f32 	%p12, %f31, %f30;
	@%p12 bra 	$L__BB0_13;
	shr.u32 	%r164, %r175, 2;
	xor.b32  	%r165, %r164, %r175;
	st.global.v2.u32 	[%rd1+8], {%r174, %r173};
	shl.b32 	%r166, %r172, 4;
	shl.b32 	%r167, %r165, 1;
	xor.b32  	%r168, %r167, %r166;
	xor.b32  	%r169, %r168, %r165;
	xor.b32  	%r171, %r169, %r172;
	st.global.v2.u32 	[%rd1+16], {%r172, %r171};
	add.s32 	%r170, %r170, 362437;
	st.global.v2.u32 	[%rd1], {%r170, %r22};
	add.s32 	%r176, %r171, %r170;
	mov.u32 	%r175, %r22;
	bra.uni 	$L__BB0_5;
$L__BB0_13:
	cvta.to.global.u64 	%rd16, %rd4;
	add.s64 	%rd18, %rd16, %rd13;
	st.global.f32 	[%rd18], %f6;
	ld.global.v2.u32 	{%r177, %r182}, [%rd1];
	ld.global.v2.u32 	{%r181, %r180}, [%rd1+8];
	ld.global.v2.u32 	{%r179, %r178}, [%rd1+16];
$L__BB0_14:
	mov.u32 	%r45, %r182;
	mov.u32 	%r182, %r181;
	mov.u32 	%r181, %r180;
	mov.u32 	%r180, %r179;
	mov.u32 	%r179, %r178;
	shr.u32 	%r133, %r45, 2;
	xor.b32  	%r134, %r133, %r45;
	shl.b32 	%r135, %r179, 4;
	shl.b32 	%r136, %r134, 1;
	xor.b32  	%r137, %r136, %r135;
	xor.b32  	%r138, %r137, %r134;
	xor.b32  	%r178, %r138, %r179;
	add.s32 	%r177, %r177, 362437;
	add.s32 	%r139, %r178, %r177;
	cvt.rn.f32.u32 	%f32, %r139;
	fma.rn.f32 	%f9, %f32, 0f2F800000, 0f2F000000;
	fma.rn.f32 	%f10, %f4, %f9, %f3;
	sub.f32 	%f33, %f10, %f13;
	mul.f32 	%f34, %f33, %f33;
	cvt.f64.f32 	%fd91, %f34;
	mul.f64 	%fd16, %fd91, 0dBFE0000000000000;
	fma.rn.f64 	%fd92, %fd16, 0d3FF71547652B82FE, 0d4338000000000000;
	{
	.reg .b32 %temp; 
	mov.b64 	{%r48, %temp}, %fd92;
	}
	mov.f64 	%fd93, 0dC338000000000000;
	add.rn.f64 	%fd94, %fd92, %fd93;
	fma.rn.f64 	%fd95, %fd94, 0dBFE62E42FEFA39EF, %fd16;
	fma.rn.f64 	%fd96, %fd94, 0dBC7ABC9E3B39803F, %fd95;
	fma.rn.f64 	%fd97, %fd96, 0d3E5ADE1569CE2BDF, 0d3E928AF3FCA213EA;
	fma.rn.f64 	%fd98, %fd97, %fd96, 0d3EC71DEE62401315;
	fma.rn.f64 	%fd99, %fd98, %fd96, 0d3EFA01997C89EB71;
	fma.rn.f64 	%fd100, %fd99, %fd96, 0d3F2A01A014761F65;
	fma.rn.f64 	%fd101, %fd100, %fd96, 0d3F56C16C1852B7AF;
	fma.rn.f64 	%fd102, %fd101, %fd96, 0d3F81111111122322;
	fma.rn.f64 	%fd103, %fd102, %fd96, 0d3FA55555555502A1;
	fma.rn.f64 	%fd104, %fd103, %fd96, 0d3FC5555555555511;
	fma.rn.f64 	%fd105, %fd104, %fd96, 0d3FE000000000000B;
	fma.rn.f64 	%fd106, %fd105, %fd96, 0d3FF0000000000000;
	fma.rn.f64 	%fd107, %fd106, %fd96, 0d3FF0000000000000;
	{
	.reg .b32 %temp; 
	mov.b64 	{%r49, %temp}, %fd107;
	}
	{
	.reg .b32 %temp; 
	mov.b64 	{%temp, %r50}, %fd107;
	}
	shl.b32 	%r140, %r48, 20;
	add.s32 	%r141, %r140, %r50;
	mov.b64 	%fd136, {%r49, %r141};
	{
	.reg .b32 %temp; 
	mov.b64 	{%temp, %r142}, %fd16;
	}
	mov.b32 	%f35, %r142;
	abs.f32 	%f11, %f35;
	setp.lt.f32 	%p13, %f11, 0f4086232B;
	@%p13 bra 	$L__BB0_17;
	setp.lt.f64 	%p14, %fd16, 0d0000000000000000;
	add.f64 	%fd108, %fd16, 0d7FF0000000000000;
	selp.f64 	%fd136, 0d0000000000000000, %fd108, %p14;
	setp.geu.f32 	%p15, %f11, 0f40874800;
	@%p15 bra 	$L__BB0_17;
	shr.u32 	%r143, %r48, 31;
	add.s32 	%r144, %r48, %r143;
	shr.s32 	%r145, %r144, 1;
	shl.b32 	%r146, %r145, 20;
	add.s32 	%r147, %r50, %r146;
	mov.b64 	%fd109, {%r49, %r147};
	sub.s32 	%r148, %r48, %r145;
	shl.b32 	%r149, %r148, 20;
	add.s32 	%r150, %r149, 1072693248;
	mov.b32 	%r151, 0;
	mov.b64 	%fd110, {%r151, %r150};
	mul.f64 	%fd136, %fd110, %fd109;
$L__BB0_17:
	add.f32 	%f36, %f13, %f10;
	mul.f32 	%f37, %f36, %f36;
	cvt.f64.f32 	%fd111, %f37;
	mul.f64 	%fd21, %fd111, 0dBFE0000000000000;
	fma.rn.f64 	%fd112, %fd21, 0d3FF71547652B82FE, 0d4338000000000000;
	{
	.reg .b32 %temp; 
	mov.b64 	{%r51, %temp}, %fd112;
	}
	mov.f64 	%fd113, 0dC338000000000000;
	add.rn.f64 	%fd114, %fd112, %fd113;
	fma.rn.f64 	%fd115, %fd114, 0dBFE62E42FEFA39EF, %fd21;
	fma.rn.f64 	%fd116, %fd114, 0dBC7ABC9E3B39803F, %fd115;
	fma.rn.f64 	%fd117, %fd116, 0d3E5ADE1569CE2BDF, 0d3E928AF3FCA213EA;
	fma.rn.f64 	%fd118, %fd117, %fd116, 0d3EC71DEE62401315;
	fma.rn.f64 	%fd119, %fd118, %fd116, 0d3EFA01997C89EB71;
	fma.rn.f64 	%fd120, %fd119, %fd116, 0d3F2A01A014761F65;
	fma.rn.f64 	%fd121, %fd120, %fd116, 0d3F56C16C1852B7AF;
	fma.rn.f64 	%fd122, %fd121, %fd116, 0d3F81111111122322;
	fma.rn.f64 	%fd123, %fd122, %fd116, 0d3FA55555555502A1;
	fma.rn.f64 	%fd124, %fd123, %fd116, 0d3FC5555555555511;
	fma.rn.f64 	%fd125, %fd124, %fd116, 0d3FE000000000000B;
	fma.rn.f64 	%fd126, %fd125, %fd116, 0d3FF0000000000000;
	fma.rn.f64 	%fd127, %fd126, %fd116, 0d3FF0000000000000;
	{
	.reg .b32 %temp; 
	mov.b64 	{%r52, %temp}, %fd127;
	}
	{
	.reg .b32 %temp; 
	mov.b64 	{%temp, %r53}, %fd127;
	}
	shl.b32 	%r152, %r51, 20;
	add.s32 	%r153, %r152, %r53;
	mov.b64 	%fd137, {%r52, %r153};
	{
	.reg .b32 %temp; 
	mov.b64 	{%temp, %r154}, %fd21;
	}
	mov.b32 	%f38, %r154;
	abs.f32 	%f12, %f38;
	setp.lt.f32 	%p16, %f12, 0f4086232B;
	@%p16 bra 	$L__BB0_20;
	setp.lt.f64 	%p17, %fd21, 0d0000000000000000;
	add.f64 	%fd128, %fd21, 0d7FF0000000000000;
	selp.f64 	%fd137, 0d0000000000000000, %fd128, %p17;
	setp.geu.f32 	%p18, %f12, 0f40874800;
	@%p18 bra 	$L__BB0_20;
	shr.u32 	%r155, %r51, 31;
	add.s32 	%r156, %r51, %r155;
	shr.s32 	%r157, %r156, 1;
	shl.b32 	%r158, %r157, 20;
	add.s32 	%r159, %r53, %r158;
	mov.b64 	%fd129, {%r52, %r159};
	sub.s32 	%r160, %r51, %r157;
	shl.b32 	%r161, %r160, 20;
	add.s32 	%r162, %r161, 1072693248;
	mov.b32 	%r163, 0;
	mov.b64 	%fd130, {%r163, %r162};
	mul.f64 	%fd137, %fd130, %fd129;
$L__BB0_20:
	add.f64 	%fd131, %fd136, %fd137;
	mul.f64 	%fd132, %fd131, 0d3FE0000000000000;
	cvt.rn.f32.f64 	%f39, %fd132;
	mul.f32 	%f40, %f9, %f2;
	setp.gt.f32 	%p19, %f40, %f39;
	@%p19 bra 	$L__BB0_14;
	st.global.v2.u32 	[%rd1+8], {%r181, %r180};
	st.global.v2.u32 	[%rd1+16], {%r179, %r178};
	st.global.v2.u32 	[%rd1], {%r177, %r182};
	cvta.to.global.u64 	%rd19, %rd5;
	add.s64 	%rd21, %rd19, %rd13;
	st.global.f32 	[%rd21], %f10;
$L__BB0_22:
	ret;

}
	// .globl	_Z22inicializacionDensidadPfi
.visible .entry _Z22inicializacionDensidadPfi(
	.param .u64 .ptr .align 1 _Z22inicializacionDensidadPfi_param_0,
	.param .u32 _Z22inicializacionDensidadPfi_param_1
)
{
	.reg .pred 	%p<2>;
	.reg .b32 	%r<8>;
	.reg .b64 	%rd<5>;

	ld.param.u64 	%rd1, [_Z22inicializacionDensidadPfi_param_0];
	ld.param.u32 	%r2, [_Z22inicializacionDensidadPfi_param_1];
	mov.u32 	%r3, %ctaid.x;
	mov.u32 	%r4, %ntid.x;
	mov.u32 	%r5, %tid.x;
	mad.lo.s32 	%r1, %r3, %r4, %r5;
	mul.lo.s32 	%r6, %r2, %r2;
	setp.ge.s32 	%p1, %r1, %r6;
	@%p1 bra 	$L__BB1_2;
	cvta.to.global.u64 	%rd2, %rd1;
	mul.wide.s32 	%rd3, %r1, 4;
	add.s64 	%rd4, %rd2, %rd3;
	mov.b32 	%r7, 0;
	st.global.u32 	[%rd4], %r7;
$L__BB1_2:
	ret;

}
	// .globl	_Z27inicializacionValoresRealesPfi
.visible .entry _Z27inicializacionValoresRealesPfi(
	.param .u64 .ptr .align 1 _Z27inicializacionValoresRealesPfi_param_0,
	.param .u32 _Z27inicializacionValoresRealesPfi_param_1
)
{
	.reg .pred 	%p<2>;
	.reg .b32 	%r<8>;
	.reg .b64 	%rd<5>;

	ld.param.u64 	%rd1, [_Z27inicializacionValoresRealesPfi_param_0];
	ld.param.u32 	%r2, [_Z27inicializacionValoresRealesPfi_param_1];
	mov.u32 	%r3, %ctaid.x;
	mov.u32 	%r4, %ntid.x;
	mov.u32 	%r5, %tid.x;
	mad.lo.s32 	%r1, %r3, %r4, %r5;
	mul.lo.s32 	%r6, %r2, %r2;
	setp.ge.s32 	%p1, %r1, %r6;
	@%p1 bra 	$L__BB2_2;
	cvta.to.global.u64 	%rd2, %rd1;
	mul.wide.s32 	%rd3, %r1, 4;
	add.s64 	%rd4, %rd2, %rd3;
	mov.b32 	%r7, 0;
	st.global.u32 	[%rd4], %r7;
$L__BB2_2:
	ret;

}
	// .globl	_Z35calculoDensidadInicializacionCeldasPfS_PiS0_S_iif
.visible .entry _Z35calculoDensidadInicializacionCeldasPfS_PiS0_S_iif(
	.param .u64 .ptr .align 1 _Z35calculoDensidadInicializacionCeldasPfS_PiS0_S_iif_param_0,
	.param .u64 .ptr .align 1 _Z35calculoDensidadInicializacionCeldasPfS_PiS0_S_iif_param_1,
	.param .u64 .ptr .align 1 _Z35calculoDensidadInicializacionCeldasPfS_PiS0_S_iif_param_2,
	.param .u64 .ptr .align 1 _Z35calculoDensidadInicializacionCeldasPfS_PiS0_S_iif_param_3,
	.param .u64 .ptr .align 1 _Z35calculoDensidadInicializacionCeldasPfS_PiS0_S_iif_param_4,
	.param .u32 _Z35calculoDensidadInicializacionCeldasPfS_PiS0_S_iif_param_5,
	.param .u32 _Z35calculoDensidadInicializacionCeldasPfS_PiS0_S_iif_param_6,
	.param .f32 _Z35calculoDensidadInicializacionCeldasPfS_PiS0_S_iif_param_7
)
{
	.reg .pred 	%p<2>;
	.reg .b32 	%r<10>;
	.reg .b32 	%f<12>;
	.reg .b64 	%rd<17>;

	ld.param.u64 	%rd1, [_Z35calculoDensidadInicializacionCeldasPfS_PiS0_S_iif_param_0];
	ld.param.u64 	%rd2, [_Z35calculoDensidadInicializacionCeldasPfS_PiS0_S_iif_param_1];
	ld.param.u64 	%rd3, [_Z35calculoDensidadInicializacionCeldasPfS_PiS0_S_iif_param_2];
	ld.param.u64 	%rd4, [_Z35calculoDensidadInicializacionCeldasPfS_PiS0_S_iif_param_3];
	ld.param.u64 	%rd5, [_Z35calculoDensidadInicializacionCeldasPfS_PiS0_S_iif_param_4];
	ld.param.u32 	%r2, [_Z35calculoDensidadInicializacionCeldasPfS_PiS0_S_iif_param_5];
	ld.param.u32 	%r3, [_Z35calculoDensidadInicializacionCeldasPfS_PiS0_S_iif_param_6];
	ld.param.f32 	%f2, [_Z35calculoDensidadInicializacionCeldasPfS_PiS0_S_iif_param_7];
	mov.u32 	%r4, %ctaid.x;
	mov.u32 	%r5, %ntid.x;
	mov.u32 	%r6, %tid.x;
	mad.lo.s32 	%r1, %r4, %r5, %r6;
	cvt.rn.f32.s32 	%f3, %r3;
	div.rn.f32 	%f1, %f2, %f3;
	setp.ge.s32 	%p1, %r1, %r2;
	@%p1 bra 	$L__BB3_2;
	cvta.to.global.u64 	%rd6, %rd1;
	cvta.to.global.u64 	%rd7, %rd3;
	cvta.to.global.u64 	%rd8, %rd2;
	cvta.to.global.u64 	%rd9, %rd4;
	cvta.to.global.u64 	%rd10, %rd5;
	mul.wide.s32 	%rd11, %r1, 4;
	add.s64 	%rd12, %rd6, %rd11;
	ld.global.f32 	%f4, [%rd12];
	div.rn.f32 	%f5, %f4, %f1;
	cvt.rzi.s32.f32 	%r7, %f5;
	add.s64 	%rd13, %rd7, %rd11;
	st.global.u32 	[%rd13], %r7;
	add.s64 	%rd14, %rd8, %rd11;
	ld.global.f32 	%f6, [%rd14];
	div.rn.f32 	%f7, %f6, %f1;
	cvt.rzi.s32.f32 	%r8, %f7;
	add.s64 	%rd15, %rd9, %rd11;
	st.global.u32 	[%rd15], %r8;
	ld.global.f32 	%f8, [%rd12];
	div.rn.f32 	%f9, %f8, %f1;
	ld.global.u32 	%r9, [%rd13];
	cvt.rn.f32.s32 	%f10, %r9;
	sub.f32 	%f11, %f9, %f10;
	add.s64 	%rd16, %rd10, %rd11;
	st.global.f32 	[%rd16], %f11;
$L__BB3_2:
	ret;

}
	// .globl	_Z15calculoDensidadPfPiS0_S_ifi
.visible .entry _Z15calculoDensidadPfPiS0_S_ifi(
	.param .u64 .ptr .align 1 _Z15calculoDensidadPfPiS0_S_ifi_param_0,
	.param .u64 .ptr .align 1 _Z15calculoDensidadPfPiS0_S_ifi_param_1,
	.param .u64 .ptr .align 1 _Z15calculoDensidadPfPiS0_S_ifi_param_2,
	.param .u64 .ptr .align 1 _Z15calculoDensidadPfPiS0_S_ifi_param_3,
	.param .u32 _Z15calculoDensidadPfPiS0_S_ifi_param_4,
	.param .f32 _Z15calculoDensidadPfPiS0_S_ifi_param_5,
	.param .u32 _Z15calculoDensidadPfPiS0_S_ifi_param_6
)
{
	.reg .pred 	%p<9>;
	.reg .b32 	%r<38>;
	.reg .b32 	%f<37>;
	.reg .b64 	%rd<47>;
	.reg .b64 	%fd<20>;

	ld.param.u64 	%rd18, [_Z15calculoDensidadPfPiS0_S_ifi_param_0];
	ld.param.u64 	%rd19, [_Z15calculoDensidadPfPiS0_S_ifi_param_1];
	ld.param.u64 	%rd20, [_Z15calculoDensidadPfPiS0_S_ifi_param_2];
	ld.param.u64 	%rd21, [_Z15calculoDensidadPfPiS0_S_ifi_param_3];
	ld.param.u32 	%r7, [_Z15calculoDensidadPfPiS0_S_ifi_param_4];
	ld.param.f32 	%f2, [_Z15calculoDensidadPfPiS0_S_ifi_param_5];
	ld.param.u32 	%r8, [_Z15calculoDensidadPfPiS0_S_ifi_param_6];
	cvta.to.global.u64 	%rd1, %rd18;
	cvta.to.global.u64 	%rd2, %rd19;
	cvta.to.global.u64 	%rd3, %rd20;
	cvta.to.global.u64 	%rd4, %rd21;
	mul.lo.s32 	%r9, %r7, %r7;
	cvt.rn.f32.u32 	%f3, %r9;
	div.rn.f32 	%f1, %f2, %f3;
	setp.lt.s32 	%p1, %r8, 1;
	@%p1 bra 	$L__BB4_15;
	cvt.f64.f32 	%fd1, %f1;
	setp.eq.s32 	%p2, %r8, 1;
	mov.b64 	%rd46, 0;
	@%p2 bra 	$L__BB4_11;
	and.b32  	%r10, %r8, 2147483646;
	neg.s32 	%r37, %r10;
	add.s64 	%rd45, %rd2, 4;
	add.s64 	%rd44, %rd3, 4;
	add.s64 	%rd43, %rd4, 4;
$L__BB4_3:
	ld.global.f32 	%f4, [%rd43+-4];
	cvt.f64.f32 	%fd2, %f4;
	mov.f64 	%fd3, 0d3FF0000000000000;
	sub.f64 	%fd4, %fd3, %fd2;
	div.rn.f64 	%fd5, %fd4, %fd1;
	ld.global.u32 	%r11, [%rd44+-4];
	ld.global.u32 	%r12, [%rd45+-4];
	mad.lo.s32 	%r13, %r11, %r7, %r12;
	mul.wide.s32 	%rd23, %r13, 4;
	add.s64 	%rd24, %rd1, %rd23;
	ld.global.f32 	%f5, [%rd24];
	cvt.f64.f32 	%fd6, %f5;
	add.f64 	%fd7, %fd5, %fd6;
	cvt.rn.f32.f64 	%f6, %fd7;
	st.global.f32 	[%rd24], %f6;
	ld.global.u32 	%r14, [%rd45+-4];
	add.s32 	%r3, %r14, 1;
	setp.ne.s32 	%p3, %r3, %r7;
	@%p3 bra 	$L__BB4_5;
	ld.global.f32 	%f11, [%rd43+-4];
	div.rn.f32 	%f12, %f11, %f1;
	ld.global.u32 	%r17, [%rd44+-4];
	mul.lo.s32 	%r18, %r17, %r7;
	mul.wide.s32 	%rd27, %r18, 4;
	add.s64 	%rd28, %rd1, %rd27;
	ld.global.f32 	%f13, [%rd28];
	add.f32 	%f14, %f12, %f13;
	st.global.f32 	[%rd28], %f14;
	bra.uni 	$L__BB4_6;
$L__BB4_5:
	ld.global.f32 	%f7, [%rd43+-4];
	div.rn.f32 	%f8, %f7, %f1;
	ld.global.u32 	%r15, [%rd44+-4];
	mad.lo.s32 	%r16, %r15, %r7, %r3;
	mul.wide.s32 	%rd25, %r16, 4;
	add.s64 	%rd26, %rd1, %rd25;
	ld.global.f32 	%f9, [%rd26];
	add.f32 	%f10, %f8, %f9;
	st.global.f32 	[%rd26], %f10;
$L__BB4_6:
	ld.global.f32 	%f15, [%rd43];
	cvt.f64.f32 	%fd8, %f15;
	mov.f64 	%fd9, 0d3FF0000000000000;
	sub.f64 	%fd10, %fd9, %fd8;
	div.rn.f64 	%fd11, %fd10, %fd1;
	ld.global.u32 	%r19, [%rd44];
	ld.global.u32 	%r20, [%rd45];
	mad.lo.s32 	%r21, %r19, %r7, %r20;
	mul.wide.s32 	%rd29, %r21, 4;
	add.s64 	%rd30, %rd1, %rd29;
	ld.global.f32 	%f16, [%rd30];
	cvt.f64.f32 	%fd12, %f16;
	add.f64 	%fd13, %fd11, %fd12;
	cvt.rn.f32.f64 	%f17, %fd13;
	st.global.f32 	[%rd30], %f17;
	ld.global.u32 	%r22, [%rd45];
	add.s32 	%r4, %r22, 1;
	setp.eq.s32 	%p4, %r4, %r7;
	@%p4 bra 	$L__BB4_8;
	ld.global.f32 	%f18, [%rd43];
	div.rn.f32 	%f19, %f18, %f1;
	ld.global.u32 	%r23, [%rd44];
	mad.lo.s32 	%r24, %r23, %r7, %r4;
	mul.wide.s32 	%rd31, %r24, 4;
	add.s64 	%rd32, %rd1, %rd31;
	ld.global.f32 	%f20, [%rd32];
	add.f32 	%f21, %f19, %f20;
	st.global.f32 	[%rd32], %f21;
	bra.uni 	$L__BB4_9;
$L__BB4_8:
	ld.global.f32 	%f22, [%rd43];
	div.rn.f32 	%f23, %f22, %f1;
	ld.global.u32 	%r25, [%rd44];
	mul.lo.s32 	%r26, %r25, %r7;
	mul.wide.s32 	%rd33, %r26, 4;
	add.s64 	%rd34, %rd1, %rd33;
	ld.global.f32 	%f24, [%rd34];
	add.f32 	%f25, %f23, %f24;
	st.global.f32 	[%rd34], %f25;
$L__BB4_9:
	add.s32 	%r37, %r37, 2;
	add.s64 	%rd45, %rd45, 8;
	add.s64 	%rd44, %rd44, 8;
	add.s64 	%rd43, %rd43, 8;
	setp.ne.s32 	%p5, %r37, 0;
	@%p5 bra 	$L__BB4_3;
	cvt.u64.u32 	%rd46, %r10;
$L__BB4_11:
	and.b32  	%r28, %r8, 1;
	setp.eq.b32 	%p6, %r28, 1;
	not.pred 	%p7, %p6;
	@%p7 bra 	$L__BB4_15;
	shl.b64 	%rd35, %rd46, 2;
	add.s64 	%rd16, %rd4, %rd35;
	ld.global.f32 	%f26, [%rd16];
	cvt.f64.f32 	%fd14, %f26;
	mov.f64 	%fd15, 0d3FF0000000000000;
	sub.f64 	%fd16, %fd15, %fd14;
	div.rn.f64 	%fd17, %fd16, %fd1;
	add.s64 	%rd17, %rd3, %rd35;
	ld.global.u32 	%r29, [%rd17];
	add.s64 	%rd36, %rd2, %rd35;
	ld.global.u32 	%r30, [%rd36];
	mad.lo.s32 	%r31, %r29, %r7, %r30;
	mul.wide.s32 	%rd37, %r31, 4;
	add.s64 	%rd38, %rd1, %rd37;
	ld.global.f32 	%f27, [%rd38];
	cvt.f64.f32 	%fd18, %f27;
	add.f64 	%fd19, %fd17, %fd18;
	cvt.rn.f32.f64 	%f28, %fd19;
	st.global.f32 	[%rd38], %f28;
	ld.global.u32 	%r32, [%rd36];
	add.s32 	%r6, %r32, 1;
	setp.eq.s32 	%p8, %r6, %r7;
	@%p8 bra 	$L__BB4_14;
	ld.global.f32 	%f29, [%rd16];
	div.rn.f32 	%f30, %f29, %f1;
	ld.global.u32 	%r33, [%rd17];
	mad.lo.s32 	%r34, %r33, %r7, %r6;
	mul.wide.s32 	%rd39, %r34, 4;
	add.s64 	%rd40, %rd1, %rd39;
	ld.global.f32 	%f31, [%rd40];
	add.f32 	%f32, %f30, %f31;
	st.global.f32 	[%rd40], %f32;
	bra.uni 	$L__BB4_15;
$L__BB4_14:
	ld.global.f32 	%f33, [%rd16];
	div.rn.f32 	%f34, %f33, %f1;
	ld.global.u32 	%r35, [%rd17];
	mul.lo.s32 	%r36, %r35, %r7;
	mul.wide.s32 	%rd41, %r36, 4;
	add.s64 	%rd42, %rd1, %rd41;
	ld.global.f32 	%f35, [%rd42];
	add.f32 	%f36, %f34, %f35;
	st.global.f32 	[%rd42], %f36;
$L__BB4_15:
	ret;

}
	// .globl	_Z21normalizacionDensidadPfS_iif
.visible .entry _Z21normalizacionDensidadPfS_iif(
	.param .u64 .ptr .align 1 _Z21normalizacionDensidadPfS_iif_param_0,
	.param .u64 .ptr .align 1 _Z21normalizacionDensidadPfS_iif_param_1,
	.param .u32 _Z21normalizacionDensidadPfS_iif_param_2,
	.param .u32 _Z21normalizacionDensidadPfS_iif_param_3,
	.param .f32 _Z21normalizacionDensidadPfS_iif_param_4
)
{
	.reg .pred 	%p<2>;
	.reg .b32 	%r<8>;
	.reg .b32 	%f<7>;
	.reg .b64 	%rd<8>;

	ld.param.u64 	%rd1, [_Z21normalizacionDensidadPfS_iif_param_0];
	ld.param.u64 	%rd2, [_Z21normalizacionDensidadPfS_iif_param_1];
	ld.param.u32 	%r3, [_Z21normalizacionDensidadPfS_iif_param_2];
	ld.param.u32 	%r4, [_Z21normalizacionDensidadPfS_iif_param_3];
	mov.u32 	%r5, %ctaid.x;
	mov.u32 	%r6, %ntid.x;
	mov.u32 	%r7, %tid.x;
	mad.lo.s32 	%r1, %r5, %r6, %r7;
	mul.lo.s32 	%r2, %r4, %r4;
	setp.ge.s32 	%p1, %r1, %r2;
	@%p1 bra 	$L__BB5_2;
	cvta.to.global.u64 	%rd3, %rd1;
	cvta.to.global.u64 	%rd4, %rd2;
	cvt.rn.f32.u32 	%f1, %r2;
	mul.wide.s32 	%rd5, %r1, 4;
	add.s64 	%rd6, %rd3, %rd5;
	ld.global.f32 	%f2, [%rd6];
	mul.f32 	%f3, %f2, %f1;
	cvt.rn.f32.s32 	%f4, %r3;
	div.rn.f32 	%f5, %f3, %f4;
	add.f32 	%f6, %f5, 0fBF800000;
	add.s64 	%rd7, %rd4, %rd5;
	st.global.f32 	[%rd7], %f6;
$L__BB5_2:
	ret;

}
	// .globl	_Z13realTocomplexPfP6float2i
.visible .entry _Z13realTocomplexPfP6float2i(
	.param .u64 .ptr .align 1 _Z13realTocomplexPfP6float2i_param_0,
	.param .u64 .ptr .align 1 _Z13realTocomplexPfP6float2i_param_1,
	.param .u32 _Z13realTocomplexPfP6float2i_param_2
)
{
	.reg .pred 	%p<2>;
	.reg .b32 	%r<7>;
	.reg .b32 	%f<3>;
	.reg .b64 	%rd<9>;

	ld.param.u64 	%rd1, [_Z13realTocomplexPfP6float2i_param_0];
	ld.param.u64 	%rd2, [_Z13realTocomplexPfP6float2i_param_1];
	ld.param.u32 	%r2, [_Z13realTocomplexPfP6float2i_param_2];
	mov.u32 	%r3, %ctaid.x;
	mov.u32 	%r4, %ntid.x;
	mov.u32 	%r5, %tid.x;
	mad.lo.s32 	%r1, %r3, %r4, %r5;
	mul.lo.s32 	%r6, %r2, %r2;
	setp.ge.s32 	%p1, %r1, %r6;
	@%p1 bra 	$L__BB6_2;
	cvta.to.global.u64 	%rd3, %rd1;
	cvta.to.global.u64 	%rd4, %rd2;
	mul.wide.s32 	%rd5, %r1, 4;
	add.s64 	%rd6, %rd3, %rd5;
	ld.global.f32 	%f1, [%rd6];
	mul.wide.s32 	%rd7, %r1, 8;
	add.s64 	%rd8, %rd4, %rd7;
	mov.f32 	%f2, 0f00000000;
	st.global.v2.f32 	[%rd8], {%f1, %f2};
$L__BB6_2:
	ret;

}
	// .globl	_Z31normalizacionSalidaTranfForwardP6float2S0_i
.visible .entry _Z31normalizacionSalidaTranfForwardP6float2S0_i(
	.param .u64 .ptr .align 1 _Z31normalizacionSalidaTranfForwardP6float2S0_i_param_0,
	.param .u64 .ptr .align 1 _Z31normalizacionSalidaTranfForwardP6float2S0_i_param_1,
	.param .u32 _Z31normalizacionSalidaTranfForwardP6float2S0_i_param_2
)
{
	.reg .pred 	%p<2>;
	.reg .b32 	%r<8>;
	.reg .b32 	%f<6>;
	.reg .b64 	%rd<8>;

	ld.param.u64 	%rd1, [_Z31normalizacionSalidaTranfForwardP6float2S0_i_param_0];
	ld.param.u64 	%rd2, [_Z31normalizacionSalidaTranfForwardP6float2S0_i_param_1];
	ld.param.u32 	%r3, [_Z31normalizacionSalidaTranfForwardP6float2S0_i_param_2];
	mov.u32 	%r4, %ctaid.x;
	mov.u32 	%r5, %ntid.x;
	mov.u32 	%r6, %tid.x;
	mad.lo.s32 	%r1, %r4, %r5, %r6;
	mul.lo.s32 	%r2, %r3, %r3;
	setp.ge.s32 	%p1, %r1, %r2;
	@%p1 bra 	$L__BB7_2;
	cvta.to.global.u64 	%rd3, %rd1;
	cvta.to.global.u64 	%rd4, %rd2;
	mul.wide.s32 	%rd5, %r1, 8;
	add.s64 	%rd6, %rd3, %rd5;
	ld.global.v2.f32 	{%f1, %f2}, [%rd6];
	mul.lo.s32 	%r7, %r2, %r2;
	cvt.rn.f32.s32 	%f3, %r7;
	div.rn.f32 	%f4, %f1, %f3;
	add.s64 	%rd7, %rd4, %rd5;
	div.rn.f32 	%f5, %f2, %f3;
	st.global.v2.f32 	[%rd7], {%f4, %f5};
$L__BB7_2:
	ret;

}
	// .globl	_Z15ComplexToFloat2P6float2S0_i
.visible .entry _Z15ComplexToFloat2P6float2S0_i(
	.param .u64 .ptr .align 1 _Z15ComplexToFloat2P6float2S0_i_param_0,
	.param .u64 .ptr .align 1 _Z15ComplexToFloat2P6float2S0_i_param_1,
	.param .u32 _Z15ComplexToFloat2P6float2S0_i_param_2
)
{
	.reg .pred 	%p<2>;
	.reg .b32 	%r<7>;
	.reg .b32 	%f<3>;
	.reg .b64 	%rd<8>;

	ld.param.u64 	%rd1, [_Z15ComplexToFloat2P6float2S0_i_param_0];
	ld.param.u64 	%rd2, [_Z15ComplexToFloat2P6float2S0_i_param_1];
	ld.param.u32 	%r2, [_Z15ComplexToFloat2P6float2S0_i_param_2];
	mov.u32 	%r3, %ctaid.x;
	mov.u32 	%r4, %ntid.x;
	mov.u32 	%r5, %tid.x;
	mad.lo.s32 	%r1, %r3, %r4, %r5;
	mul.lo.s32 	%r6, %r2, %r2;
	setp.ge.s32 	%p1, %r1, %r6;
	@%p1 bra 	$L__BB8_2;
	cvta.to.global.u64 	%rd3, %rd1;
	cvta.to.global.u64 	%rd4, %rd2;
	mul.wide.s32 	%rd5, %r1, 8;
	add.s64 	%rd6, %rd3, %rd5;
	ld.global.v2.f32 	{%f1, %f2}, [%rd6];
	add.s64 	%rd7, %rd4, %rd5;
	st.global.v2.f32 	[%rd7], {%f1, %f2};
$L__BB8_2:
	ret;

}
	// .globl	_Z15float2ToComplexP6float2S0_i
.visible .entry _Z15float2ToComplexP6float2S0_i(
	.param .u64 .ptr .align 1 _Z15float2ToComplexP6float2S0_i_param_0,
	.param .u64 .ptr .align 1 _Z15float2ToComplexP6float2S0_i_param_1,
	.param .u32 _Z15float2ToComplexP6float2S0_i_param_2
)
{
	.reg .pred 	%p<2>;
	.reg .b32 	%r<7>;
	.reg .b32 	%f<3>;
	.reg .b64 	%rd<8>;

	ld.param.u64 	%rd1, [_Z15float2ToComplexP6float2S0_i_param_0];
	ld.param.u64 	%rd2, [_Z15float2ToComplexP6float2S0_i_param_1];
	ld.param.u32 	%r2, [_Z15float2ToComplexP6float2S0_i_param_2];
	mov.u32 	%r3, %ctaid.x;
	mov.u32 	%r4, %ntid.x;
	mov.u32 	%r5, %tid.x;
	mad.lo.s32 	%r1, %r3, %r4, %r5;
	mul.lo.s32 	%r6, %r2, %r2;
	setp.ge.s32 	%p1, %r1, %r6;
	@%p1 bra 	$L__BB9_2;
	cvta.to.global.u64 	%rd3, %rd1;
	cvta.to.global.u64 	%rd4, %rd2;
	mul.wide.s32 	%rd5, %r1, 8;
	add.s64 	%rd6, %rd3, %rd5;
	ld.global.v2.f32 	{%f1, %f2}, [%rd6];
	add.s64 	%rd7, %rd4, %rd5;
	st.global.v2.f32 	[%rd7], {%f1, %f2};
$L__BB9_2:
	ret;

}
	// .globl	_Z13ComplexToRealP6float2Pfi
.visible .entry _Z13ComplexToRealP6float2Pfi(
	.param .u64 .ptr .align 1 _Z13ComplexToRealP6float2Pfi_param_0,
	.param .u64 .ptr .align 1 _Z13ComplexToRealP6float2Pfi_param_1,
	.param .u32 _Z13ComplexToRealP6float2Pfi_param_2
)
{
	.reg .pred 	%p<2>;
	.reg .b32 	%r<7>;
	.reg .b32 	%f<3>;
	.reg .b64 	%rd<9>;

	ld.param.u64 	%rd1, [_Z13ComplexToRealP6float2Pfi_param_0];
	ld.param.u64 	%rd2, [_Z13ComplexToRealP6float2Pfi_param_1];
	ld.param.u32 	%r2, [_Z13ComplexToRealP6float2Pfi_param_2];
	mov.u32 	%r3, %ctaid.x;
	mov.u32 	%r4, %ntid.x;
	mov.u32 	%r5, %tid.x;
	mad.lo.s32 	%r1, %r3, %r4, %r5;
	mul.lo.s32 	%r6, %r2, %r2;
	setp.ge.s32 	%p1, %r1, %r6;
	@%p1 bra 	$L__BB10_2;
	cvta.to.global.u64 	%rd3, %rd1;
	cvta.to.global.u64 	%rd4, %rd2;
	mul.wide.s32 	%rd5, %r1, 8;
	add.s64 	%rd6, %rd3, %rd5;
	ld.global.f32 	%f1, [%rd6];
	div.rn.f32 	%f2, %f1, 0f358637BD;
	mul.wide.s32 	%rd7, %r1, 4;
	add.s64 	%rd8, %rd4, %rd7;
	st.global.f32 	[%rd8], %f2;
$L__BB10_2:
	ret;

}
	// .globl	_Z14ElectricBordesPfS_S_fi
.visible .entry _Z14ElectricBordesPfS_S_fi(
	.param .u64 .ptr .align 1 _Z14ElectricBordesPfS_S_fi_param_0,
	.param .u64 .ptr .align 1 _Z14ElectricBordesPfS_S_fi_param_1,
	.param .u64 .ptr .align 1 _Z14ElectricBordesPfS_S_fi_param_2,
	.param .f32 _Z14ElectricBordesPfS_S_fi_param_3,
	.param .u32 _Z14ElectricBordesPfS_S_fi_param_4
)
{
	.reg .pred 	%p<2>;
	.reg .b32 	%r<13>;
	.reg .b32 	%f<20>;
	.reg .b64 	%rd<24>;
	.reg .b64 	%fd<11>;

	ld.param.u64 	%rd1, [_Z14ElectricBordesPfS_S_fi_param_0];
	ld.param.u64 	%rd2, [_Z14ElectricBordesPfS_S_fi_param_1];
	ld.param.u64 	%rd3, [_Z14ElectricBordesPfS_S_fi_param_2];
	ld.param.f32 	%f1, [_Z14ElectricBordesPfS_S_fi_param_3];
	ld.param.u32 	%r2, [_Z14ElectricBordesPfS_S_fi_param_4];
	mov.u32 	%r3, %ctaid.x;
	mov.u32 	%r4, %ntid.x;
	mov.u32 	%r5, %tid.x;
	mad.lo.s32 	%r1, %r3, %r4, %r5;
	setp.ge.s32 	%p1, %r1, %r2;
	@%p1 bra 	$L__BB11_2;
	cvta.to.global.u64 	%rd4, %rd1;
	cvta.to.global.u64 	%rd5, %rd2;
	cvta.to.global.u64 	%rd6, %rd3;
	mul.lo.s32 	%r6, %r2, %r1;
	add.s32 	%r7, %r6, %r2;
	mul.wide.s32 	%rd7, %r7, 4;
	add.s64 	%rd8, %rd4, %rd7;
	ld.global.f32 	%f2, [%rd8+-4];
	mul.wide.s32 	%rd9, %r6, 4;
	add.s64 	%rd10, %rd4, %rd9;
	ld.global.f32 	%f3, [%rd10+4];
	sub.f32 	%f4, %f2, %f3;
	cvt.f64.f32 	%fd1, %f4;
	cvt.rn.f32.s32 	%f5, %r2;
	div.rn.f32 	%f6, %f1, %f5;
	cvt.f64.f32 	%fd2, %f6;
	add.f64 	%fd3, %fd2, %fd2;
	div.rn.f64 	%fd4, %fd1, %fd3;
	cvt.rn.f32.f64 	%f7, %fd4;
	add.s64 	%rd11, %rd5, %rd9;
	st.global.f32 	[%rd11], %f7;
	ld.global.f32 	%f8, [%rd8+-8];
	ld.global.f32 	%f9, [%rd10];
	sub.f32 	%f10, %f8, %f9;
	cvt.f64.f32 	%fd5, %f10;
	div.rn.f64 	%fd6, %fd5, %fd3;
	cvt.rn.f32.f64 	%f11, %fd6;
	mul.wide.s32 	%rd12, %r2, 4;
	add.s64 	%rd13, %rd11, %rd12;
	st.global.f32 	[%rd13+-4], %f11;
	add.s32 	%r8, %r2, -2;
	mul.lo.s32 	%r9, %r8, %r2;
	add.s32 	%r10, %r9, %r1;
	mul.wide.s32 	%rd14, %r10, 4;
	add.s64 	%rd15, %rd4, %rd14;
	ld.global.f32 	%f12, [%rd15];
	mul.wide.s32 	%rd16, %r1, 4;
	add.s64 	%rd17, %rd4, %rd16;
	ld.global.f32 	%f13, [%rd17];
	sub.f32 	%f14, %f12, %f13;
	cvt.f64.f32 	%fd7, %f14;
	div.rn.f64 	%fd8, %fd7, %fd3;
	cvt.rn.f32.f64 	%f15, %fd8;
	add.s32 	%r11, %r9, %r2;
	add.s32 	%r12, %r10, %r2;
	mul.wide.s32 	%rd18, %r12, 4;
	add.s64 	%rd19, %rd6, %rd18;
	st.global.f32 	[%rd19], %f15;
	mul.wide.s32 	%rd20, %r11, 4;
	add.s64 	%rd21, %rd17, %rd20;
	ld.global.f32 	%f16, [%rd21];
	add.s64 	%rd22, %rd17, %rd12;
	ld.global.f32 	%f17, [%rd22];
	sub.f32 	%f18, %f16, %f17;
	cvt.f64.f32 	%fd9, %f18;
	div.rn.f64 	%fd10, %fd9, %fd3;
	cvt.rn.f32.f64 	%f19, %fd10;
	add.s64 	%rd23, %rd6, %rd16;
	st.global.f32 	[%rd23], %f19;
$L__BB11_2:
	ret;

}
	// .globl	_Z22calculoCampoElectricoXPfS_fi
.visible .entry _Z22calculoCampoElectricoXPfS_fi(
	.param .u64 .ptr .align 1 _Z22calculoCampoElectricoXPfS_fi_param_0,
	.param .u64 .ptr .align 1 _Z22calculoCampoElectricoXPfS_fi_param_1,
	.param .f32 _Z22calculoCampoElectricoXPfS_fi_param_2,
	.param .u32 _Z22calculoCampoElectricoXPfS_fi_param_3
)
{
	.reg .pred 	%p<4>;
	.reg .b32 	%r<14>;
	.reg .b32 	%f<8>;
	.reg .b64 	%rd<9>;
	.reg .b64 	%fd<5>;

	ld.param.u64 	%rd1, [_Z22calculoCampoElectricoXPfS_fi_param_0];
	ld.param.u64 	%rd2, [_Z22calculoCampoElectricoXPfS_fi_param_1];
	ld.param.f32 	%f1, [_Z22calculoCampoElectricoXPfS_fi_param_2];
	ld.param.u32 	%r4, [_Z22calculoCampoElectricoXPfS_fi_param_3];
	mov.u32 	%r5, %ctaid.x;
	mov.u32 	%r6, %ntid.x;
	mov.u32 	%r7, %tid.x;
	mad.lo.s32 	%r1, %r5, %r6, %r7;
	mov.u32 	%r8, %ctaid.y;
	mov.u32 	%r9, %ntid.y;
	mov.u32 	%r10, %tid.y;
	mad.lo.s32 	%r11, %r8, %r9, %r10;
	setp.ge.s32 	%p1, %r1, %r4;
	add.s32 	%r12, %r4, -2;
	setp.ge.s32 	%p2, %r11, %r12;
	or.pred  	%p3, %p1, %p2;
	@%p3 bra 	$L__BB12_2;
	cvta.to.global.u64 	%rd3, %rd1;
	cvta.to.global.u64 	%rd4, %rd2;
	mul.wide.u32 	%rd5, %r11, 4;
	add.s64 	%rd6, %rd3, %rd5;
	ld.global.f32 	%f2, [%rd6+-4];
	ld.global.f32 	%f3, [%rd6+4];
	sub.f32 	%f4, %f2, %f3;
	cvt.f64.f32 	%fd1, %f4;
	cvt.rn.f32.s32 	%f5, %r4;
	div.rn.f32 	%f6, %f1, %f5;
	cvt.f64.f32 	%fd2, %f6;
	add.f64 	%fd3, %fd2, %fd2;
	div.rn.f64 	%fd4, %fd1, %fd3;
	cvt.rn.f32.f64 	%f7, %fd4;
	mad.lo.s32 	%r13, %r4, %r1, %r11;
	mul.wide.s32 	%rd7, %r13, 4;
	add.s64 	%rd8, %rd4, %rd7;
	st.global.f32 	[%rd8], %f7;
$L__BB12_2:
	ret;

}
	// .globl	_Z22calculoCampoElectricoYPfS_fi
.visible .entry _Z22calculoCampoElectricoYPfS_fi(
	.param .u64 .ptr .align 1 _Z22calculoCampoElectricoYPfS_fi_param_0,
	.param .u64 .ptr .align 1 _Z22calculoCampoElectricoYPfS_fi_param_1,
	.param .f32 _Z22calculoCampoElectricoYPfS_fi_param_2,
	.param .u32 _Z22calculoCampoElectricoYPfS_fi_param_3
)
{
	.reg .pred 	%p<2>;
	.reg .b32 	%r<10>;
	.reg .b32 	%f<8>;
	.reg .b64 	%rd<11>;
	.reg .b64 	%fd<5>;

	ld.param.u64 	%rd1, [_Z22calculoCampoElectricoYPfS_fi_param_0];
	ld.param.u64 	%rd2, [_Z22calculoCampoElectricoYPfS_fi_param_1];
	ld.param.f32 	%f1, [_Z22calculoCampoElectricoYPfS_fi_param_2];
	ld.param.u32 	%r2, [_Z22calculoCampoElectricoYPfS_fi_param_3];
	mov.u32 	%r3, %ctaid.x;
	mov.u32 	%r4, %ntid.x;
	mov.u32 	%r5, %tid.x;
	mad.lo.s32 	%r1, %r3, %r4, %r5;
	add.s32 	%r6, %r2, -1;
	mul.lo.s32 	%r7, %r6, %r2;
	setp.ge.s32 	%p1, %r1, %r7;
	@%p1 bra 	$L__BB13_2;
	cvta.to.global.u64 	%rd3, %rd1;
	cvta.to.global.u64 	%rd4, %rd2;
	sub.s32 	%r8, %r1, %r2;
	mul.wide.s32 	%rd5, %r8, 4;
	add.s64 	%rd6, %rd3, %rd5;
	ld.global.f32 	%f2, [%rd6];
	add.s32 	%r9, %r2, %r1;
	mul.wide.s32 	%rd7, %r9, 4;
	add.s64 	%rd8, %rd3, %rd7;
	ld.global.f32 	%f3, [%rd8];
	sub.f32 	%f4, %f2, %f3;
	cvt.f64.f32 	%fd1, %f4;
	cvt.rn.f32.s32 	%f5, %r2;
	div.rn.f32 	%f6, %f1, %f5;
	cvt.f64.f32 	%fd2, %f6;
	add.f64 	%fd3, %fd2, %fd2;
	div.rn.f64 	%fd4, %fd1, %fd3;
	cvt.rn.f32.f64 	%f7, %fd4;
	mul.wide.s32 	%rd9, %r1, 4;
	add.s64 	%rd10, %rd4, %rd9;
	st.global.f32 	[%rd10], %f7;
$L__BB13_2:
	ret;

}


// ===== COMPILED SASS (sm_100) =====

	.target	sm_100

	.elftype	@"ET_EXEC"


//--------------------- .note.nv.tkinfo           --------------------------
	.section	.note.nv.tkinfo,"",@"SHT_NOTE"
	.sectionflags	@"SHF_NOTE_NV_TKINFO"
	.tkinfo
        /*0018*/ 	.word	0x00000002
        /*0030*/ 	.string	""
        /*0030*/ 	.string	"ptxas"
        /*0030*/ 	.string	"Cuda compilation tools, release 13.0, V13.0.88"
        /*0030*/ 	.string	"Build cuda_13.0.r13.0/compiler.36424714_0"
        /*0030*/ 	.string	"-arch sm_100 -m 64 "



//--------------------- .note.nv.cuinfo           --------------------------
	.section	.note.nv.cuinfo,"",@"SHT_NOTE"
	.sectionflags	@"SHF_NOTE_NV_CUINFO"
        /*0018*/ 	.short	0x0002
        /*001a*/ 	.short	0x0064
        /*001c*/ 	.short	0x0082
	.zero		2


//--------------------- .nv.info                  --------------------------
	.section	.nv.info,"",@"SHT_CUDA_INFO"
	.align	4


	//----- nvinfo : EIATTR_REGCOUNT
	.align		4
        /*0000*/ 	.byte	0x04, 0x2f
        /*0002*/ 	.short	(.L_10 - .L_9)
	.align		4
.L_9:
        /*0004*/ 	.word	index@(_Z22distribucionParticulasPfS_S_S_iP17curandStateXORWOWffi)
        /*0008*/ 	.word	0x00000036


	//----- nvinfo : EIATTR_FRAME_SIZE
	.align		4
.L_10:
        /*000c*/ 	.byte	0x04, 0x11
        /*000e*/ 	.short	(.L_12 - .L_11)
	.align		4
.L_11:
        /*0010*/ 	.word	index@(_Z22distribucionParticulasPfS_S_S_iP17curandStateXORWOWffi)
        /*0014*/ 	.word	0x00000000


	//----- nvinfo : EIATTR_REGCOUNT
	.align		4
.L_12:
        /*0018*/ 	.byte	0x04, 0x2f
        /*001a*/ 	.short	(.L_14 - .L_13)
	.align		4
.L_13:
        /*001c*/ 	.word	index@(_Z22inicializacionDensidadPfi)
        /*0020*/ 	.word	0x00000008


	//----- nvinfo : EIATTR_FRAME_SIZE
	.align		4
.L_14:
        /*0024*/ 	.byte	0x04, 0x11
        /*0026*/ 	.short	(.L_16 - .L_15)
	.align		4
.L_15:
        /*0028*/ 	.word	index@(_Z22inicializacionDensidadPfi)
        /*002c*/ 	.word	0x00000000


	//----- nvinfo : EIATTR_REGCOUNT
	.align		4
.L_16:
        /*0030*/ 	.byte	0x04, 0x2f
        /*0032*/ 	.short	(.L_18 - .L_17)
	.align		4
.L_17:
        /*0034*/ 	.word	index@(_Z27inicializacionValoresRealesPfi)
        /*0038*/ 	.word	0x00000008


	//----- nvinfo : EIATTR_FRAME_SIZE
	.align		4
.L_18:
        /*003c*/ 	.byte	0x04, 0x11
        /*003e*/ 	.short	(.L_20 - .L_19)
	.align		4
.L_19:
        /*0040*/ 	.word	index@(_Z27inicializacionValoresRealesPfi)
        /*0044*/ 	.word	0x00000000


	//----- nvinfo : EIATTR_REGCOUNT
	.align		4
.L_20:
        /*0048*/ 	.byte	0x04, 0x2f
        /*004a*/ 	.short	(.L_22 - .L_21)
	.align		4
.L_21:
        /*004c*/ 	.word	index@(_Z35calculoDensidadInicializacionCeldasPfS_PiS0_S_iif)
        /*0050*/ 	.word	0x00000013


	//----- nvinfo : EIATTR_FRAME_SIZE
	.align		4
.L_22:
        /*0054*/ 	.byte	0x04, 0x11
        /*0056*/ 	.short	(.L_24 - .L_23)
	.align		4
.L_23:
        /*0058*/ 	.word	index@($__internal_11_$__cuda_sm3x_div_rn_noftz_f32_slowpath)
        /*005c*/ 	.word	0x00000000


	//----- nvinfo : EIATTR_FRAME_SIZE
	.align		4
.L_24:
        /*0060*/ 	.byte	0x04, 0x11
        /*0062*/ 	.short	(.L_26 - .L_25)
	.align		4
.L_25:
        /*0064*/ 	.word	index@(_Z35calculoDensidadInicializacionCeldasPfS_PiS0_S_iif)
        /*0068*/ 	.word	0x00000000


	//----- nvinfo : EIATTR_REGCOUNT
	.align		4
.L_26:
        /*006c*/ 	.byte	0x04, 0x2f
        /*006e*/ 	.short	(.L_28 - .L_27)
	.align		4
.L_27:
        /*0070*/ 	.word	index@(_Z15calculoDensidadPfPiS0_S_ifi)
        /*0074*/ 	.word	0x00000024


	//----- nvinfo : EIATTR_FRAME_SIZE
	.align		4
.L_28:
        /*0078*/ 	.byte	0x04, 0x11
        /*007a*/ 	.short	(.L_30 - .L_29)
	.align		4
.L_29:
        /*007c*/ 	.word	index@($__internal_10_$__cuda_sm3x_div_rn_noftz_f32_slowpath)
        /*0080*/ 	.word	0x00000000


	//----- nvinfo : EIATTR_FRAME_SIZE
	.align		4
.L_30:
        /*0084*/ 	.byte	0x04, 0x11
        /*0086*/ 	.short	(.L_32 - .L_31)
	.align		4
.L_31:
        /*0088*/ 	.word	index@($__internal_9_$__cuda_sm20_div_rn_f64_full)
        /*008c*/ 	.word	0x00000000


	//----- nvinfo : EIATTR_FRAME_SIZE
	.align		4
.L_32:
        /*0090*/ 	.byte	0x04, 0x11
        /*0092*/ 	.short	(.L_34 - .L_33)
	.align		4
.L_33:
        /*0094*/ 	.word	index@(_Z15calculoDensidadPfPiS0_S_ifi)
        /*0098*/ 	.word	0x00000000


	//----- nvinfo : EIATTR_REGCOUNT
	.align		4
.L_34:
        /*009c*/ 	.byte	0x04, 0x2f
        /*009e*/ 	.short	(.L_36 - .L_35)
	.align		4
.L_35:
        /*00a0*/ 	.word	index@(_Z21normalizacionDensidadPfS_iif)
        /*00a4*/ 	.word	0x00000010


	//----- nvinfo : EIATTR_FRAME_SIZE
	.align		4
.L_36:
        /*00a8*/ 	.byte	0x04, 0x11
        /*00aa*/ 	.short	(.L_38 - .L_37)
	.align		4
.L_37:
        /*00ac*/ 	.word	index@($__internal_8_$__cuda_sm3x_div_rn_noftz_f32_slowpath)
        /*00b0*/ 	.word	0x00000000


	//----- nvinfo : EIATTR_FRAME_SIZE
	.align		4
.L_38:
        /*00b4*/ 	.byte	0x04, 0x11
        /*00b6*/ 	.short	(.L_40 - .L_39)
	.align		4
.L_39:
        /*00b8*/ 	.word	index@(_Z21normalizacionDensidadPfS_iif)
        /*00bc*/ 	.word	0x00000000


	//----- nvinfo : EIATTR_REGCOUNT
	.align		4
.L_40:
        /*00c0*/ 	.byte	0x04, 0x2f
        /*00c2*/ 	.short	(.L_42 - .L_41)
	.align		4
.L_41:
        /*00c4*/ 	.word	index@(_Z13realTocomplexPfP6float2i)
        /*00c8*/ 	.word	0x0000000c


	//----- nvinfo : EIATTR_FRAME_SIZE
	.align		4
.L_42:
        /*00cc*/ 	.byte	0x04, 0x11
        /*00ce*/ 	.short	(.L_44 - .L_43)
	.align		4
.L_43:
        /*00d0*/ 	.word	index@(_Z13realTocomplexPfP6float2i)
        /*00d4*/ 	.word	0x00000000


	//----- nvinfo : EIATTR_REGCOUNT
	.align		4
.L_44:
        /*00d8*/ 	.byte	0x04, 0x2f
        /*00da*/ 	.short	(.L_46 - .L_45)
	.align		4
.L_45:
        /*00dc*/ 	.word	index@(_Z31normalizacionSalidaTranfForwardP6float2S0_i)
        /*00e0*/ 	.word	0x00000014


	//----- nvinfo : EIATTR_FRAME_SIZE
	.align		4
.L_46:
        /*00e4*/ 	.byte	0x04, 0x11
        /*00e6*/ 	.short	(.L_48 - .L_47)
	.align		4
.L_47:
        /*00e8*/ 	.word	index@($__internal_7_$__cuda_sm3x_div_rn_noftz_f32_slowpath)
        /*00ec*/ 	.word	0x00000000


	//----- nvinfo : EIATTR_FRAME_SIZE
	.align		4
.L_48:
        /*00f0*/ 	.byte	0x04, 0x11
        /*00f2*/ 	.short	(.L_50 - .L_49)
	.align		4
.L_49:
        /*00f4*/ 	.word	index@(_Z31normalizacionSalidaTranfForwardP6float2S0_i)
        /*00f8*/ 	.word	0x00000000


	//----- nvinfo : EIATTR_REGCOUNT
	.align		4
.L_50:
        /*00fc*/ 	.byte	0x04, 0x2f
        /*00fe*/ 	.short	(.L_52 - .L_51)
	.align		4
.L_51:
        /*0100*/ 	.word	index@(_Z15ComplexToFloat2P6float2S0_i)
        /*0104*/ 	.word	0x0000000a


	//----- nvinfo : EIATTR_FRAME_SIZE
	.align		4
.L_52:
        /*0108*/ 	.byte	0x04, 0x11
        /*010a*/ 	.short	(.L_54 - .L_53)
	.align		4
.L_53:
        /*010c*/ 	.word	index@(_Z15ComplexToFloat2P6float2S0_i)
        /*0110*/ 	.word	0x00000000


	//----- nvinfo : EIATTR_REGCOUNT
	.align		4
.L_54:
        /*0114*/ 	.byte	0x04, 0x2f
        /*0116*/ 	.short	(.L_56 - .L_55)
	.align		4
.L_55:
        /*0118*/ 	.word	index@(_Z15float2ToComplexP6float2S0_i)
        /*011c*/ 	.word	0x0000000a


	//----- nvinfo : EIATTR_FRAME_SIZE
	.align		4
.L_56:
        /*0120*/ 	.byte	0x04, 0x11
        /*0122*/ 	.short	(.L_58 - .L_57)
	.align		4
.L_57:
        /*0124*/ 	.word	index@(_Z15float2ToComplexP6float2S0_i)
        /*0128*/ 	.word	0x00000000


	//----- nvinfo : EIATTR_REGCOUNT
	.align		4
.L_58:
        /*012c*/ 	.byte	0x04, 0x2f
        /*012e*/ 	.short	(.L_60 - .L_59)
	.align		4
.L_59:
        /*0130*/ 	.word	index@(_Z13ComplexToRealP6float2Pfi)
        /*0134*/ 	.word	0x0000000d


	//----- nvinfo : EIATTR_FRAME_SIZE
	.align		4
.L_60:
        /*0138*/ 	.byte	0x04, 0x11
        /*013a*/ 	.short	(.L_62 - .L_61)
	.align		4
.L_61:
        /*013c*/ 	.word	index@($__internal_6_$__cuda_sm3x_div_rn_noftz_f32_slowpath)
        /*0140*/ 	.word	0x00000000


	//----- nvinfo : EIATTR_FRAME_SIZE
	.align		4
.L_62:
        /*0144*/ 	.byte	0x04, 0x11
        /*0146*/ 	.short	(.L_64 - .L_63)
	.align		4
.L_63:
        /*0148*/ 	.word	index@(_Z13ComplexToRealP6float2Pfi)
        /*014c*/ 	.word	0x00000000


	//----- nvinfo : EIATTR_REGCOUNT
	.align		4
.L_64:
        /*0150*/ 	.byte	0x04, 0x2f
        /*0152*/ 	.short	(.L_66 - .L_65)
	.align		4
.L_65:
        /*0154*/ 	.word	index@(_Z14ElectricBordesPfS_S_fi)
        /*0158*/ 	.word	0x00000020


	//----- nvinfo : EIATTR_FRAME_SIZE
	.align		4
.L_66:
        /*015c*/ 	.byte	0x04, 0x11
        /*015e*/ 	.short	(.L_68 - .L_67)
	.align		4
.L_67:
        /*0160*/ 	.word	index@($__internal_5_$__cuda_sm3x_div_rn_noftz_f32_slowpath)
        /*0164*/ 	.word	0x00000000


	//----- nvinfo : EIATTR_FRAME_SIZE
	.align		4
.L_68:
        /*0168*/ 	.byte	0x04, 0x11
        /*016a*/ 	.short	(.L_70 - .L_69)
	.align		4
.L_69:
        /*016c*/ 	.word	index@($__internal_4_$__cuda_sm20_div_rn_f64_full)
        /*0170*/ 	.word	0x00000000


	//----- nvinfo : EIATTR_FRAME_SIZE
	.align		4
.L_70:
        /*0174*/ 	.byte	0x04, 0x11
        /*0176*/ 	.short	(.L_72 - .L_71)
	.align		4
.L_71:
        /*0178*/ 	.word	index@(_Z14ElectricBordesPfS_S_fi)
        /*017c*/ 	.word	0x00000000


	//----- nvinfo : EIATTR_REGCOUNT
	.align		4
.L_72:
        /*0180*/ 	.byte	0x04, 0x2f
        /*0182*/ 	.short	(.L_74 - .L_73)
	.align		4
.L_73:
        /*0184*/ 	.word	index@(_Z22calculoCampoElectricoXPfS_fi)
        /*0188*/ 	.word	0x0000001a


	//----- nvinfo : EIATTR_FRAME_SIZE
	.align		4
.L_74:
        /*018c*/ 	.byte	0x04, 0x11
        /*018e*/ 	.short	(.L_76 - .L_75)
	.align		4
.L_75:
        /*0190*/ 	.word	index@($__internal_3_$__cuda_sm3x_div_rn_noftz_f32_slowpath)
        /*0194*/ 	.word	0x00000000


	//----- nvinfo : EIATTR_FRAME_SIZE
	.align		4
.L_76:
        /*0198*/ 	.byte	0x04, 0x11
        /*019a*/ 	.short	(.L_78 - .L_77)
	.align		4
.L_77:
        /*019c*/ 	.word	index@($__internal_2_$__cuda_sm20_div_rn_f64_full)
        /*01a0*/ 	.word	0x00000000


	//----- nvinfo : EIATTR_FRAME_SIZE
	.align		4
.L_78:
        /*01a4*/ 	.byte	0x04, 0x11
        /*01a6*/ 	.short	(.L_80 - .L_79)
	.align		4
.L_79:
        /*01a8*/ 	.word	index@(_Z22calculoCampoElectricoXPfS_fi)
        /*01ac*/ 	.word	0x00000000


	//----- nvinfo : EIATTR_REGCOUNT
	.align		4
.L_80:
        /*01b0*/ 	.byte	0x04, 0x2f
        /*01b2*/ 	.short	(.L_82 - .L_81)
	.align		4
.L_81:
        /*01b4*/ 	.word	index@(_Z22calculoCampoElectricoYPfS_fi)
        /*01b8*/ 	.word	0x00000019


	//----- nvinfo : EIATTR_FRAME_SIZE
	.align		4
.L_82:
        /*01bc*/ 	.byte	0x04, 0x11
        /*01be*/ 	.short	(.L_84 - .L_83)
	.align		4
.L_83:
        /*01c0*/ 	.word	index@($__internal_1_$__cuda_sm3x_div_rn_noftz_f32_slowpath)
        /*01c4*/ 	.word	0x00000000


	//----- nvinfo : EIATTR_FRAME_SIZE
	.align		4
.L_84:
        /*01c8*/ 	.byte	0x04, 0x11
        /*01ca*/ 	.short	(.L_86 - .L_85)
	.align		4
.L_85:
        /*01cc*/ 	.word	index@($__internal_0_$__cuda_sm20_div_rn_f64_full)
        /*01d0*/ 	.word	0x00000000


	//----- nvinfo : EIATTR_FRAME_SIZE
	.align		4
.L_86:
        /*01d4*/ 	.byte	0x04, 0x11
        /*01d6*/ 	.short	(.L_88 - .L_87)
	.align		4
.L_87:
        /*01d8*/ 	.word	index@(_Z22calculoCampoElectricoYPfS_fi)
        /*01dc*/ 	.word	0x00000000


	//----- nvinfo : EIATTR_MIN_STACK_SIZE
	.align		4
.L_88:
        /*01e0*/ 	.byte	0x04, 0x12
        /*01e2*/ 	.short	(.L_90 - .L_89)
	.align		4
.L_89:
        /*01e4*/ 	.word	index@(_Z22calculoCampoElectricoYPfS_fi)
        /*01e8*/ 	.word	0x00000000


	//----- nvinfo : EIATTR_MIN_STACK_SIZE
	.align		4
.L_90:
        /*01ec*/ 	.byte	0x04, 0x12
        /*01ee*/ 	.short	(.L_92 - .L_91)
	.align		4
.L_91:
        /*01f0*/ 	.word	index@(_Z22calculoCampoElectricoXPfS_fi)
        /*01f4*/ 	.word	0x00000000


	//----- nvinfo : EIATTR_MIN_STACK_SIZE
	.align		4
.L_92:
        /*01f8*/ 	.byte	0x04, 0x12
        /*01fa*/ 	.short	(.L_94 - .L_93)
	.align		4
.L_93:
        /*01fc*/ 	.word	index@(_Z14ElectricBordesPfS_S_fi)
        /*0200*/ 	.word	0x00000000


	//----- nvinfo : EIATTR_MIN_STACK_SIZE
	.align		4
.L_94:
        /*0204*/ 	.byte	0x04, 0x12
        /*0206*/ 	.short	(.L_96 - .L_95)
	.align		4
.L_95:
        /*0208*/ 	.word	index@(_Z13ComplexToRealP6float2Pfi)
        /*020c*/ 	.word	0x00000000


	//----- nvinfo : EIATTR_MIN_STACK_SIZE
	.align		4
.L_96:
        /*0210*/ 	.byte	0x04, 0x12
        /*0212*/ 	.short	(.L_98 - .L_97)
	.align		4
.L_97:
        /*0214*/ 	.word	index@(_Z15float2ToComplexP6float2S0_i)
        /*0218*/ 	.word	0x00000000


	//----- nvinfo : EIATTR_MIN_STACK_SIZE
	.align		4
.L_98:
        /*021c*/ 	.byte	0x04, 0x12
        /*021e*/ 	.short	(.L_100 - .L_99)
	.align		4
.L_99:
        /*0220*/ 	.word	index@(_Z15ComplexToFloat2P6float2S0_i)
        /*0224*/ 	.word	0x00000000


	//----- nvinfo : EIATTR_MIN_STACK_SIZE
	.align		4
.L_100:
        /*0228*/ 	.byte	0x04, 0x12
        /*022a*/ 	.short	(.L_102 - .L_101)
	.align		4
.L_101:
        /*022c*/ 	.word	index@(_Z31normalizacionSalidaTranfForwardP6float2S0_i)
        /*0230*/ 	.word	0x00000000


	//----- nvinfo : EIATTR_MIN_STACK_SIZE
	.align		4
.L_102:
        /*0234*/ 	.byte	0x04, 0x12
        /*0236*/ 	.short	(.L_104 - .L_103)
	.align		4
.L_103:
        /*0238*/ 	.word	index@(_Z13realTocomplexPfP6float2i)
        /*023c*/ 	.word	0x00000000


	//----- nvinfo : EIATTR_MIN_STACK_SIZE
	.align		4
.L_104:
        /*0240*/ 	.byte	0x04, 0x12
        /*0242*/ 	.short	(.L_106 - .L_105)
	.align		4
.L_105:
        /*0244*/ 	.word	index@(_Z21normalizacionDensidadPfS_iif)
        /*0248*/ 	.word	0x00000000


	//----- nvinfo : EIATTR_MIN_STACK_SIZE
	.align		4
.L_106:
        /*024c*/ 	.byte	0x04, 0x12
        /*024e*/ 	.short	(.L_108 - .L_107)
	.align		4
.L_107:
        /*0250*/ 	.word	index@(_Z15calculoDensidadPfPiS0_S_ifi)
        /*0254*/ 	.word	0x00000000


	//----- nvinfo : EIATTR_MIN_STACK_SIZE
	.align		4
.L_108:
        /*0258*/ 	.byte	0x04, 0x12
        /*025a*/ 	.short	(.L_110 - .L_109)
	.align		4
.L_109:
        /*025c*/ 	.word	index@(_Z35calculoDensidadInicializacionCeldasPfS_PiS0_S_iif)
        /*0260*/ 	.word	0x00000000


	//----- nvinfo : EIATTR_MIN_STACK_SIZE
	.align		4
.L_110:
        /*0264*/ 	.byte	0x04, 0x12
        /*0266*/ 	.short	(.L_112 - .L_111)
	.align		4
.L_111:
        /*0268*/ 	.word	index@(_Z27inicializacionValoresRealesPfi)
        /*026c*/ 	.word	0x00000000


	//----- nvinfo : EIATTR_MIN_STACK_SIZE
	.align		4
.L_112:
        /*0270*/ 	.byte	0x04, 0x12
        /*0272*/ 	.short	(.L_114 - .L_113)
	.align		4
.L_113:
        /*0274*/ 	.word	index@(_Z22inicializacionDensidadPfi)
        /*0278*/ 	.word	0x00000000


	//----- nvinfo : EIATTR_MIN_STACK_SIZE
	.align		4
.L_114:
        /*027c*/ 	.byte	0x04, 0x12
        /*027e*/ 	.short	(.L_116 - .L_115)
	.align		4
.L_115:
        /*0280*/ 	.word	index@(_Z22distribucionParticulasPfS_S_S_iP17curandStateXORWOWffi)
        /*0284*/ 	.word	0x00000000
.L_116:


//--------------------- .nv.compat                --------------------------
	.section	.nv.compat,"",@"SHT_CUDA_COMPAT_INFO"
	.align	4
        /*0000*/ 	.byte	0x02, 0x09, 0x00, 0x00, 0x02, 0x02, 0x01, 0x00, 0x02, 0x05, 0x05, 0x00, 0x03, 0x07, 0x01, 0x01
        /*0010*/ 	.byte	0x02, 0x03, 0x00, 0x00, 0x02, 0x06, 0x01, 0x00, 0x04, 0x0b, 0x08, 0x00, 0x01, 0x00, 0x00, 0x00
        /*0020*/ 	.byte	0x00, 0x00, 0x00, 0x00


//--------------------- .nv.info._Z22calculoCampoElectricoYPfS_fi --------------------------
	.section	.nv.info._Z22calculoCampoElectricoYPfS_fi,"",@"SHT_CUDA_INFO"
	.sectionflags	@""
	.align	4


	//----- nvinfo : EIATTR_CUDA_API_VERSION
	.align		4
        /*0000*/ 	.byte	0x04, 0x37
        /*0002*/ 	.short	(.L_118 - .L_117)
.L_117:
        /*0004*/ 	.word	0x00000082


	//----- nvinfo : EIATTR_KPARAM_INFO
	.align		4
.L_118:
        /*0008*/ 	.byte	0x04, 0x17
        /*000a*/ 	.short	(.L_120 - .L_119)
.L_119:
        /*000c*/ 	.word	0x00000000
        /*0010*/ 	.short	0x0003
        /*0012*/ 	.short	0x0014
        /*0014*/ 	.byte	0x00, 0xf0, 0x11, 0x00


	//----- nvinfo : EIATTR_KPARAM_INFO
	.align		4
.L_120:
        /*0018*/ 	.byte	0x04, 0x17
        /*001a*/ 	.short	(.L_122 - .L_121)
.L_121:
        /*001c*/ 	.word	0x00000000
        /*0020*/ 	.short	0x0002
        /*0022*/ 	.short	0x0010
        /*0024*/ 	.byte	0x00, 0xf0, 0x11, 0x00


	//----- nvinfo : EIATTR_KPARAM_INFO
	.align		4
.L_122:
        /*0028*/ 	.byte	0x04, 0x17
        /*002a*/ 	.short	(.L_124 - .L_123)
.L_123:
        /*002c*/ 	.word	0x00000000
        /*0030*/ 	.short	0x0001
        /*0032*/ 	.short	0x0008
        /*0034*/ 	.byte	0x00, 0xf5, 0x21, 0x00


	//----- nvinfo : EIATTR_KPARAM_INFO
	.align		4
.L_124:
        /*0038*/ 	.byte	0x04, 0x17
        /*003a*/ 	.short	(.L_126 - .L_125)
.L_125:
        /*003c*/ 	.word	0x00000000
        /*0040*/ 	.short	0x0000
        /*0042*/ 	.short	0x0000
        /*0044*/ 	.byte	0x00, 0xf5, 0x21, 0x00


	//----- nvinfo : EIATTR_SPARSE_MMA_MASK
	.align		4
.L_126:
        /*0048*/ 	.byte	0x03, 0x50
        /*004a*/ 	.short	0x0000


	//----- nvinfo : EIATTR_MAXREG_COUNT
	.align		4
        /*004c*/ 	.byte	0x03, 0x1b
        /*004e*/ 	.short	0x00ff


	//----- nvinfo : EIATTR_MERCURY_ISA_VERSION
	.align		4
        /*0050*/ 	.byte	0x03, 0x5f
        /*0052*/ 	.short	0x0101


	//----- nvinfo : EIATTR_VRC_CTA_INIT_COUNT
	.align		4
        /*0054*/ 	.byte	0x02, 0x4a
	.zero		1
	.zero		1


	//----- nvinfo : EIATTR_EXIT_INSTR_OFFSETS
	.align		4
        /*0058*/ 	.byte	0x04, 0x1c
        /*005a*/ 	.short	(.L_128 - .L_127)


	//   ....[0]....
.L_127:
        /*005c*/ 	.word	0x00000090


	//   ....[1]....
        /*0060*/ 	.word	0x000003b0


	//----- nvinfo : EIATTR_CRS_STACK_SIZE
	.align		4
.L_128:
        /*0064*/ 	.byte	0x04, 0x1e
        /*0066*/ 	.short	(.L_130 - .L_129)
.L_129:
        /*0068*/ 	.word	0x00000000


	//----- nvinfo : EIATTR_CBANK_PARAM_SIZE
	.align		4
.L_130:
        /*006c*/ 	.byte	0x03, 0x19
        /*006e*/ 	.short	0x0018


	//----- nvinfo : EIATTR_PARAM_CBANK
	.align		4
        /*0070*/ 	.byte	0x04, 0x0a
        /*0072*/ 	.short	(.L_132 - .L_131)
	.align		4
.L_131:
        /*0074*/ 	.word	index@(.nv.constant0._Z22calculoCampoElectricoYPfS_fi)
        /*0078*/ 	.short	0x0380
        /*007a*/ 	.short	0x0018


	//----- nvinfo : EIATTR_SW_WAR
	.align		4
.L_132:
        /*007c*/ 	.byte	0x04, 0x36
        /*007e*/ 	.short	(.L_134 - .L_133)
.L_133:
        /*0080*/ 	.word	0x00000008
.L_134:


//--------------------- .nv.info._Z22calculoCampoElectricoXPfS_fi --------------------------
	.section	.nv.info._Z22calculoCampoElectricoXPfS_fi,"",@"SHT_CUDA_INFO"
	.sectionflags	@""
	.align	4


	//----- nvinfo : EIATTR_CUDA_API_VERSION
	.align		4
        /*0000*/ 	.byte	0x04, 0x37
        /*0002*/ 	.short	(.L_136 - .L_135)
.L_135:
        /*0004*/ 	.word	0x00000082


	//----- nvinfo : EIATTR_KPARAM_INFO
	.align		4
.L_136:
        /*0008*/ 	.byte	0x04, 0x17
        /*000a*/ 	.short	(.L_138 - .L_137)
.L_137:
        /*000c*/ 	.word	0x00000000
        /*0010*/ 	.short	0x0003
        /*0012*/ 	.short	0x0014
        /*0014*/ 	.byte	0x00, 0xf0, 0x11, 0x00


	//----- nvinfo : EIATTR_KPARAM_INFO
	.align		4
.L_138:
        /*0018*/ 	.byte	0x04, 0x17
        /*001a*/ 	.short	(.L_140 - .L_139)
.L_139:
        /*001c*/ 	.word	0x00000000
        /*0020*/ 	.short	0x0002
        /*0022*/ 	.short	0x0010
        /*0024*/ 	.byte	0x00, 0xf0, 0x11, 0x00


	//----- nvinfo : EIATTR_KPARAM_INFO
	.align		4
.L_140:
        /*0028*/ 	.byte	0x04, 0x17
        /*002a*/ 	.short	(.L_142 - .L_141)
.L_141:
        /*002c*/ 	.word	0x00000000
        /*0030*/ 	.short	0x0001
        /*0032*/ 	.short	0x0008
        /*0034*/ 	.byte	0x00, 0xf5, 0x21, 0x00


	//----- nvinfo : EIATTR_KPARAM_INFO
	.align		4
.L_142:
        /*0038*/ 	.byte	0x04, 0x17
        /*003a*/ 	.short	(.L_144 - .L_143)
.L_143:
        /*003c*/ 	.word	0x00000000
        /*0040*/ 	.short	0x0000
        /*0042*/ 	.short	0x0000
        /*0044*/ 	.byte	0x00, 0xf5, 0x21, 0x00


	//----- nvinfo : EIATTR_SPARSE_MMA_MASK
	.align		4
.L_144:
        /*0048*/ 	.byte	0x03, 0x50
        /*004a*/ 	.short	0x0000


	//----- nvinfo : EIATTR_MAXREG_COUNT
	.align		4
        /*004c*/ 	.byte	0x03, 0x1b
        /*004e*/ 	.short	0x00ff


	//----- nvinfo : EIATTR_MERCURY_ISA_VERSION
	.align		4
        /*0050*/ 	.byte	0x03, 0x5f
        /*0052*/ 	.short	0x0101


	//----- nvinfo : EIATTR_VRC_CTA_INIT_COUNT
	.align		4
        /*0054*/ 	.byte	0x02, 0x4a
	.zero		1
	.zero		1


	//----- nvinfo : EIATTR_EXIT_INSTR_OFFSETS
	.align		4
        /*0058*/ 	.byte	0x04, 0x1c
        /*005a*/ 	.short	(.L_146 - .L_145)


	//   ....[0]....
.L_145:
        /*005c*/ 	.word	0x000000d0


	//   ....[1]....
        /*0060*/ 	.word	0x000003e0


	//----- nvinfo : EIATTR_CRS_STACK_SIZE
	.align		4
.L_146:
        /*0064*/ 	.byte	0x04, 0x1e
        /*0066*/ 	.short	(.L_148 - .L_147)
.L_147:
        /*0068*/ 	.word	0x00000000


	//----- nvinfo : EIATTR_CBANK_PARAM_SIZE
	.align		4
.L_148:
        /*006c*/ 	.byte	0x03, 0x19
        /*006e*/ 	.short	0x0018


	//----- nvinfo : EIATTR_PARAM_CBANK
	.align		4
        /*0070*/ 	.byte	0x04, 0x0a
        /*0072*/ 	.short	(.L_150 - .L_149)
	.align		4
.L_149:
        /*0074*/ 	.word	index@(.nv.constant0._Z22calculoCampoElectricoXPfS_fi)
        /*0078*/ 	.short	0x0380
        /*007a*/ 	.short	0x0018


	//----- nvinfo : EIATTR_SW_WAR
	.align		4
.L_150:
        /*007c*/ 	.byte	0x04, 0x36
        /*007e*/ 	.short	(.L_152 - .L_151)
.L_151:
        /*0080*/ 	.word	0x00000008
.L_152:


//--------------------- .nv.info._Z14ElectricBordesPfS_S_fi --------------------------
	.section	.nv.info._Z14ElectricBordesPfS_S_fi,"",@"SHT_CUDA_INFO"
	.sectionflags	@""
	.align	4


	//----- nvinfo : EIATTR_CUDA_API_VERSION
	.align		4
        /*0000*/ 	.byte	0x04, 0x37
        /*0002*/ 	.short	(.L_154 - .L_153)
.L_153:
        /*0004*/ 	.word	0x00000082


	//----- nvinfo : EIATTR_KPARAM_INFO
	.align		4
.L_154:
        /*0008*/ 	.byte	0x04, 0x17
        /*000a*/ 	.short	(.L_156 - .L_155)
.L_155:
        /*000c*/ 	.word	0x00000000
        /*0010*/ 	.short	0x0004
        /*0012*/ 	.short	0x001c
        /*0014*/ 	.byte	0x00, 0xf0, 0x11, 0x00


	//----- nvinfo : EIATTR_KPARAM_INFO
	.align		4
.L_156:
        /*0018*/ 	.byte	0x04, 0x17
        /*001a*/ 	.short	(.L_158 - .L_157)
.L_157:
        /*001c*/ 	.word	0x00000000
        /*0020*/ 	.short	0x0003
        /*0022*/ 	.short	0x0018
        /*0024*/ 	.byte	0x00, 0xf0, 0x11, 0x00


	//----- nvinfo : EIATTR_KPARAM_INFO
	.align		4
.L_158:
        /*0028*/ 	.byte	0x04, 0x17
        /*002a*/ 	.short	(.L_160 - .L_159)
.L_159:
        /*002c*/ 	.word	0x00000000
        /*0030*/ 	.short	0x0002
        /*0032*/ 	.short	0x0010
        /*0034*/ 	.byte	0x00, 0xf5, 0x21, 0x00


	//----- nvinfo : EIATTR_KPARAM_INFO
	.align		4
.L_160:
        /*0038*/ 	.byte	0x04, 0x17
        /*003a*/ 	.short	(.L_162 - .L_161)
.L_161:
        /*003c*/ 	.word	0x00000000
        /*0040*/ 	.short	0x0001
        /*0042*/ 	.short	0x0008
        /*0044*/ 	.byte	0x00, 0xf5, 0x21, 0x00


	//----- nvinfo : EIATTR_KPARAM_INFO
	.align		4
.L_162:
        /*0048*/ 	.byte	0x04, 0x17
        /*004a*/ 	.short	(.L_164 - .L_163)
.L_163:
        /*004c*/ 	.word	0x00000000
        /*0050*/ 	.short	0x0000
        /*0052*/ 	.short	0x0000
        /*0054*/ 	.byte	0x00, 0xf5, 0x21, 0x00


	//----- nvinfo : EIATTR_SPARSE_MMA_MASK
	.align		4
.L_164:
        /*0058*/ 	.byte	0x03, 0x50
        /*005a*/ 	.short	0x0000


	//----- nvinfo : EIATTR_MAXREG_COUNT
	.align		4
        /*005c*/ 	.byte	0x03, 0x1b
        /*005e*/ 	.short	0x00ff


	//----- nvinfo : EIATTR_MERCURY_ISA_VERSION
	.align		4
        /*0060*/ 	.byte	0x03, 0x5f
        /*0062*/ 	.short	0x0101


	//----- nvinfo : EIATTR_VRC_CTA_INIT_COUNT
	.align		4
        /*0064*/ 	.byte	0x02, 0x4a
	.zero		1
	.zero		1


	//----- nvinfo : EIATTR_EXIT_INSTR_OFFSETS
	.align		4
        /*0068*/ 	.byte	0x04, 0x1c
        /*006a*/ 	.short	(.L_166 - .L_165)


	//   ....[0]....
.L_165:
        /*006c*/ 	.word	0x00000070


	//   ....[1]....
        /*0070*/ 	.word	0x00000a10


	//----- nvinfo : EIATTR_CRS_STACK_SIZE
	.align		4
.L_166:
        /*0074*/ 	.byte	0x04, 0x1e
        /*0076*/ 	.short	(.L_168 - .L_167)
.L_167:
        /*0078*/ 	.word	0x00000000


	//----- nvinfo : EIATTR_CBANK_PARAM_SIZE
	.align		4
.L_168:
        /*007c*/ 	.byte	0x03, 0x19
        /*007e*/ 	.short	0x0020


	//----- nvinfo : EIATTR_PARAM_CBANK
	.align		4
        /*0080*/ 	.byte	0x04, 0x0a
        /*0082*/ 	.short	(.L_170 - .L_169)
	.align		4
.L_169:
        /*0084*/ 	.word	index@(.nv.constant0._Z14ElectricBordesPfS_S_fi)
        /*0088*/ 	.short	0x0380
        /*008a*/ 	.short	0x0020


	//----- nvinfo : EIATTR_SW_WAR
	.align		4
.L_170:
        /*008c*/ 	.byte	0x04, 0x36
        /*008e*/ 	.short	(.L_172 - .L_171)
.L_171:
        /*0090*/ 	.word	0x00000008
.L_172:


//--------------------- .nv.info._Z13ComplexToRealP6float2Pfi --------------------------
	.section	.nv.info._Z13ComplexToRealP6float2Pfi,"",@"SHT_CUDA_INFO"
	.sectionflags	@""
	.align	4


	//----- nvinfo : EIATTR_CUDA_API_VERSION
	.align		4
        /*0000*/ 	.byte	0x04, 0x37
        /*0002*/ 	.short	(.L_174 - .L_173)
.L_173:
        /*0004*/ 	.word	0x00000082


	//----- nvinfo : EIATTR_KPARAM_INFO
	.align		4
.L_174:
        /*0008*/ 	.byte	0x04, 0x17
        /*000a*/ 	.short	(.L_176 - .L_175)
.L_175:
        /*000c*/ 	.word	0x00000000
        /*0010*/ 	.short	0x0002
        /*0012*/ 	.short	0x0010
        /*0014*/ 	.byte	0x00, 0xf0, 0x11, 0x00


	//----- nvinfo : EIATTR_KPARAM_INFO
	.align		4
.L_176:
        /*0018*/ 	.byte	0x04, 0x17
        /*001a*/ 	.short	(.L_178 - .L_177)
.L_177:
        /*001c*/ 	.word	0x00000000
        /*0020*/ 	.short	0x0001
        /*0022*/ 	.short	0x0008
        /*0024*/ 	.byte	0x00, 0xf5, 0x21, 0x00


	//----- nvinfo : EIATTR_KPARAM_INFO
	.align		4
.L_178:
        /*0028*/ 	.byte	0x04, 0x17
        /*002a*/ 	.short	(.L_180 - .L_179)
.L_179:
        /*002c*/ 	.word	0x00000000
        /*0030*/ 	.short	0x0000
        /*0032*/ 	.short	0x0000
        /*0034*/ 	.byte	0x00, 0xf5, 0x21, 0x00


	//----- nvinfo : EIATTR_SPARSE_MMA_MASK
	.align		4
.L_180:
        /*0038*/ 	.byte	0x03, 0x50
        /*003a*/ 	.short	0x0000


	//----- nvinfo : EIATTR_MAXREG_COUNT
	.align		4
        /*003c*/ 	.byte	0x03, 0x1b
        /*003e*/ 	.short	0x00ff


	//----- nvinfo : EIATTR_MERCURY_ISA_VERSION
	.align		4
        /*0040*/ 	.byte	0x03, 0x5f
        /*0042*/ 	.short	0x0101


	//----- nvinfo : EIATTR_VRC_CTA_INIT_COUNT
	.align		4
        /*0044*/ 	.byte	0x02, 0x4a
	.zero		1
	.zero		1


	//----- nvinfo : EIATTR_EXIT_INSTR_OFFSETS
	.align		4
        /*0048*/ 	.byte	0x04, 0x1c
        /*004a*/ 	.short	(.L_182 - .L_181)


	//   ....[0]....
.L_181:
        /*004c*/ 	.word	0x00000080


	//   ....[1]....
        /*0050*/ 	.word	0x000001d0


	//----- nvinfo : EIATTR_CRS_STACK_SIZE
	.align		4
.L_182:
        /*0054*/ 	.byte	0x04, 0x1e
        /*0056*/ 	.short	(.L_184 - .L_183)
.L_183:
        /*0058*/ 	.word	0x00000000


	//----- nvinfo : EIATTR_CBANK_PARAM_SIZE
	.align		4
.L_184:
        /*005c*/ 	.byte	0x03, 0x19
        /*005e*/ 	.short	0x0014


	//----- nvinfo : EIATTR_PARAM_CBANK
	.align		4
        /*0060*/ 	.byte	0x04, 0x0a
        /*0062*/ 	.short	(.L_186 - .L_185)
	.align		4
.L_185:
        /*0064*/ 	.word	index@(.nv.constant0._Z13ComplexToRealP6float2Pfi)
        /*0068*/ 	.short	0x0380
        /*006a*/ 	.short	0x0014


	//----- nvinfo : EIATTR_SW_WAR
	.align		4
.L_186:
        /*006c*/ 	.byte	0x04, 0x36
        /*006e*/ 	.short	(.L_188 - .L_187)
.L_187:
        /*0070*/ 	.word	0x00000008
.L_188:


//--------------------- .nv.info._Z15float2ToComplexP6float2S0_i --------------------------
	.section	.nv.info._Z15float2ToComplexP6float2S0_i,"",@"SHT_CUDA_INFO"
	.sectionflags	@""
	.align	4


	//----- nvinfo : EIATTR_CUDA_API_VERSION
	.align		4
        /*0000*/ 	.byte	0x04, 0x37
        /*0002*/ 	.short	(.L_190 - .L_189)
.L_189:
        /*0004*/ 	.word	0x00000082


	//----- nvinfo : EIATTR_KPARAM_INFO
	.align		4
.L_190:
        /*0008*/ 	.byte	0x04, 0x17
        /*000a*/ 	.short	(.L_192 - .L_191)
.L_191:
        /*000c*/ 	.word	0x00000000
        /*0010*/ 	.short	0x0002
        /*0012*/ 	.short	0x0010
        /*0014*/ 	.byte	0x00, 0xf0, 0x11, 0x00


	//----- nvinfo : EIATTR_KPARAM_INFO
	.align		4
.L_192:
        /*0018*/ 	.byte	0x04, 0x17
        /*001a*/ 	.short	(.L_194 - .L_193)
.L_193:
        /*001c*/ 	.word	0x00000000
        /*0020*/ 	.short	0x0001
        /*0022*/ 	.short	0x0008
        /*0024*/ 	.byte	0x00, 0xf5, 0x21, 0x00


	//----- nvinfo : EIATTR_KPARAM_INFO
	.align		4
.L_194:
        /*0028*/ 	.byte	0x04, 0x17
        /*002a*/ 	.short	(.L_196 - .L_195)
.L_195:
        /*002c*/ 	.word	0x00000000
        /*0030*/ 	.short	0x0000
        /*0032*/ 	.short	0x0000
        /*0034*/ 	.byte	0x00, 0xf5, 0x21, 0x00


	//----- nvinfo : EIATTR_SPARSE_MMA_MASK
	.align		4
.L_196:
        /*0038*/ 	.byte	0x03, 0x50
        /*003a*/ 	.short	0x0000


	//----- nvinfo : EIATTR_MAXREG_COUNT
	.align		4
        /*003c*/ 	.byte	0x03, 0x1b
        /*003e*/ 	.short	0x00ff


	//----- nvinfo : EIATTR_MERCURY_ISA_VERSION
	.align		4
        /*0040*/ 	.byte	0x03, 0x5f
        /*0042*/ 	.short	0x0101


	//----- nvinfo : EIATTR_VRC_CTA_INIT_COUNT
	.align		4
        /*0044*/ 	.byte	0x02, 0x4a
	.zero		1
	.zero		1


	//----- nvinfo : EIATTR_EXIT_INSTR_OFFSETS
	.align		4
        /*0048*/ 	.byte	0x04, 0x1c
        /*004a*/ 	.short	(.L_198 - .L_197)


	//   ....[0]....
.L_197:
        /*004c*/ 	.word	0x00000080


	//   ....[1]....
        /*0050*/ 	.word	0x00000100


	//----- nvinfo : EIATTR_CBANK_PARAM_SIZE
	.align		4
.L_198:
        /*0054*/ 	.byte	0x03, 0x19
        /*0056*/ 	.short	0x0014


	//----- nvinfo : EIATTR_PARAM_CBANK
	.align		4
        /*0058*/ 	.byte	0x04, 0x0a
        /*005a*/ 	.short	(.L_200 - .L_199)
	.align		4
.L_199:
        /*005c*/ 	.word	index@(.nv.constant0._Z15float2ToComplexP6float2S0_i)
        /*0060*/ 	.short	0x0380
        /*0062*/ 	.short	0x0014


	//----- nvinfo : EIATTR_SW_WAR
	.align		4
.L_200:
        /*0064*/ 	.byte	0x04, 0x36
        /*0066*/ 	.short	(.L_202 - .L_201)
.L_201:
        /*0068*/ 	.word	0x00000008
.L_202:


//--------------------- .nv.info._Z15ComplexToFloat2P6float2S0_i --------------------------
	.section	.nv.info._Z15ComplexToFloat2P6float2S0_i,"",@"SHT_CUDA_INFO"
	.sectionflags	@""
	.align	4


	//----- nvinfo : EIATTR_CUDA_API_VERSION
	.align		4
        /*0000*/ 	.byte	0x04, 0x37
        /*0002*/ 	.short	(.L_204 - .L_203)
.L_203:
        /*0004*/ 	.word	0x00000082


	//----- nvinfo : EIATTR_KPARAM_INFO
	.align		4
.L_204:
        /*0008*/ 	.byte	0x04, 0x17
        /*000a*/ 	.short	(.L_206 - .L_205)
.L_205:
        /*000c*/ 	.word	0x00000000
        /*0010*/ 	.short	0x0002
        /*0012*/ 	.short	0x0010
        /*0014*/ 	.byte	0x00, 0xf0, 0x11, 0x00


	//----- nvinfo : EIATTR_KPARAM_INFO
	.align		4
.L_206:
        /*0018*/ 	.byte	0x04, 0x17
        /*001a*/ 	.short	(.L_208 - .L_207)
.L_207:
        /*001c*/ 	.word	0x00000000
        /*0020*/ 	.short	0x0001
        /*0022*/ 	.short	0x0008
        /*0024*/ 	.byte	0x00, 0xf5, 0x21, 0x00


	//----- nvinfo : EIATTR_KPARAM_INFO
	.align		4
.L_208:
        /*0028*/ 	.byte	0x04, 0x17
        /*002a*/ 	.short	(.L_210 - .L_209)
.L_209:
        /*002c*/ 	.word	0x00000000
        /*0030*/ 	.short	0x0000
        /*0032*/ 	.short	0x0000
        /*0034*/ 	.byte	0x00, 0xf5, 0x21, 0x00


	//----- nvinfo : EIATTR_SPARSE_MMA_MASK
	.align		4
.L_210:
        /*0038*/ 	.byte	0x03, 0x50
        /*003a*/ 	.short	0x0000


	//----- nvinfo : EIATTR_MAXREG_COUNT
	.align		4
        /*003c*/ 	.byte	0x03, 0x1b
        /*003e*/ 	.short	0x00ff


	//----- nvinfo : EIATTR_MERCURY_ISA_VERSION
	.align		4
        /*0040*/ 	.byte	0x03, 0x5f
        /*0042*/ 	.short	0x0101


	//----- nvinfo : EIATTR_VRC_CTA_INIT_COUNT
	.align		4
        /*0044*/ 	.byte	0x02, 0x4a
	.zero		1
	.zero		1


	//----- nvinfo : EIATTR_EXIT_INSTR_OFFSETS
	.align		4
        /*0048*/ 	.byte	0x04, 0x1c
        /*004a*/ 	.short	(.L_212 - .L_211)


	//   ....[0]....
.L_211:
        /*004c*/ 	.word	0x00000080


	//   ....[1]....
        /*0050*/ 	.word	0x00000100


	//----- nvinfo : EIATTR_CBANK_PARAM_SIZE
	.align		4
.L_212:
        /*0054*/ 	.byte	0x03, 0x19
        /*0056*/ 	.short	0x0014


	//----- nvinfo : EIATTR_PARAM_CBANK
	.align		4
        /*0058*/ 	.byte	0x04, 0x0a
        /*005a*/ 	.short	(.L_214 - .L_213)
	.align		4
.L_213:
        /*005c*/ 	.word	index@(.nv.constant0._Z15ComplexToFloat2P6float2S0_i)
        /*0060*/ 	.short	0x0380
        /*0062*/ 	.short	0x0014


	//----- nvinfo : EIATTR_SW_WAR
	.align		4
.L_214:
        /*0064*/ 	.byte	0x04, 0x36
        /*0066*/ 	.short	(.L_216 - .L_215)
.L_215:
        /*0068*/ 	.word	0x00000008
.L_216:


//--------------------- .nv.info._Z31normalizacionSalidaTranfForwardP6float2S0_i --------------------------
	.section	.nv.info._Z31normalizacionSalidaTranfForwardP6float2S0_i,"",@"SHT_CUDA_INFO"
	.sectionflags	@""
	.align	4


	//----- nvinfo : EIATTR_CUDA_API_VERSION
	.align		4
        /*0000*/ 	.byte	0x04, 0x37
        /*0002*/ 	.short	(.L_218 - .L_217)
.L_217:
        /*0004*/ 	.word	0x00000082


	//----- nvinfo : EIATTR_KPARAM_INFO
	.align		4
.L_218:
        /*0008*/ 	.byte	0x04, 0x17
        /*000a*/ 	.short	(.L_220 - .L_219)
.L_219:
        /*000c*/ 	.word	0x00000000
        /*0010*/ 	.short	0x0002
        /*0012*/ 	.short	0x0010
        /*0014*/ 	.byte	0x00, 0xf0, 0x11, 0x00


	//----- nvinfo : EIATTR_KPARAM_INFO
	.align		4
.L_220:
        /*0018*/ 	.byte	0x04, 0x17
        /*001a*/ 	.short	(.L_222 - .L_221)
.L_221:
        /*001c*/ 	.word	0x00000000
        /*0020*/ 	.short	0x0001
        /*0022*/ 	.short	0x0008
        /*0024*/ 	.byte	0x00, 0xf5, 0x21, 0x00


	//----- nvinfo : EIATTR_KPARAM_INFO
	.align		4
.L_222:
        /*0028*/ 	.byte	0x04, 0x17
        /*002a*/ 	.short	(.L_224 - .L_223)
.L_223:
        /*002c*/ 	.word	0x00000000
        /*0030*/ 	.short	0x0000
        /*0032*/ 	.short	0x0000
        /*0034*/ 	.byte	0x00, 0xf5, 0x21, 0x00


	//----- nvinfo : EIATTR_SPARSE_MMA_MASK
	.align		4
.L_224:
        /*0038*/ 	.byte	0x03, 0x50
        /*003a*/ 	.short	0x0000


	//----- nvinfo : EIATTR_MAXREG_COUNT
	.align		4
        /*003c*/ 	.byte	0x03, 0x1b
        /*003e*/ 	.short	0x00ff


	//----- nvinfo : EIATTR_MERCURY_ISA_VERSION
	.align		4
        /*0040*/ 	.byte	0x03, 0x5f
        /*0042*/ 	.short	0x0101


	//----- nvinfo : EIATTR_VRC_CTA_INIT_COUNT
	.align		4
        /*0044*/ 	.byte	0x02, 0x4a
	.zero		1
	.zero		1


	//----- nvinfo : EIATTR_EXIT_INSTR_OFFSETS
	.align		4
        /*0048*/ 	.byte	0x04, 0x1c
        /*004a*/ 	.short	(.L_226 - .L_225)


	//   ....[0]....
.L_225:
        /*004c*/ 	.word	0x00000080


	//   ....[1]....
        /*0050*/ 	.word	0x000002f0


	//----- nvinfo : EIATTR_CRS_STACK_SIZE
	.align		4
.L_226:
        /*0054*/ 	.byte	0x04, 0x1e
        /*0056*/ 	.short	(.L_228 - .L_227)
.L_227:
        /*0058*/ 	.word	0x00000000


	//----- nvinfo : EIATTR_CBANK_PARAM_SIZE
	.align		4
.L_228:
        /*005c*/ 	.byte	0x03, 0x19
        /*005e*/ 	.short	0x0014


	//----- nvinfo : EIATTR_PARAM_CBANK
	.align		4
        /*0060*/ 	.byte	0x04, 0x0a
        /*0062*/ 	.short	(.L_230 - .L_229)
	.align		4
.L_229:
        /*0064*/ 	.word	index@(.nv.constant0._Z31normalizacionSalidaTranfForwardP6float2S0_i)
        /*0068*/ 	.short	0x0380
        /*006a*/ 	.short	0x0014


	//----- nvinfo : EIATTR_SW_WAR
	.align		4
.L_230:
        /*006c*/ 	.byte	0x04, 0x36
        /*006e*/ 	.short	(.L_232 - .L_231)
.L_231:
        /*0070*/ 	.word	0x00000008
.L_232:


//--------------------- .nv.info._Z13realTocomplexPfP6float2i --------------------------
	.section	.nv.info._Z13realTocomplexPfP6float2i,"",@"SHT_CUDA_INFO"
	.sectionflags	@""
	.align	4


	//----- nvinfo : EIATTR_CUDA_API_VERSION
	.align		4
        /*0000*/ 	.byte	0x04, 0x37
        /*0002*/ 	.short	(.L_234 - .L_233)
.L_233:
        /*0004*/ 	.word	0x00000082


	//----- nvinfo : EIATTR_KPARAM_INFO
	.align		4
.L_234:
        /*0008*/ 	.byte	0x04, 0x17
        /*000a*/ 	.short	(.L_236 - .L_235)
.L_235:
        /*000c*/ 	.word	0x00000000
        /*0010*/ 	.short	0x0002
        /*0012*/ 	.short	0x0010
        /*0014*/ 	.byte	0x00, 0xf0, 0x11, 0x00


	//----- nvinfo : EIATTR_KPARAM_INFO
	.align		4
.L_236:
        /*0018*/ 	.byte	0x04, 0x17
        /*001a*/ 	.short	(.L_238 - .L_237)
.L_237:
        /*001c*/ 	.word	0x00000000
        /*0020*/ 	.short	0x0001
        /*0022*/ 	.short	0x0008
        /*0024*/ 	.byte	0x00, 0xf5, 0x21, 0x00


	//----- nvinfo : EIATTR_KPARAM_INFO
	.align		4
.L_238:
        /*0028*/ 	.byte	0x04, 0x17
        /*002a*/ 	.short	(.L_240 - .L_239)
.L_239:
        /*002c*/ 	.word	0x00000000
        /*0030*/ 	.short	0x0000
        /*0032*/ 	.short	0x0000
        /*0034*/ 	.byte	0x00, 0xf5, 0x21, 0x00


	//----- nvinfo : EIATTR_SPARSE_MMA_MASK
	.align		4
.L_240:
        /*0038*/ 	.byte	0x03, 0x50
        /*003a*/ 	.short	0x0000


	//----- nvinfo : EIATTR_MAXREG_COUNT
	.align		4
        /*003c*/ 	.byte	0x03, 0x1b
        /*003e*/ 	.short	0x00ff


	//----- nvinfo : EIATTR_MERCURY_ISA_VERSION
	.align		4
        /*0040*/ 	.byte	0x03, 0x5f
        /*0042*/ 	.short	0x0101


	//----- nvinfo : EIATTR_VRC_CTA_INIT_COUNT
	.align		4
        /*0044*/ 	.byte	0x02, 0x4a
	.zero		1
	.zero		1


	//----- nvinfo : EIATTR_EXIT_INSTR_OFFSETS
	.align		4
        /*0048*/ 	.byte	0x04, 0x1c
        /*004a*/ 	.short	(.L_242 - .L_241)


	//   ....[0]....
.L_241:
        /*004c*/ 	.word	0x00000080


	//   ....[1]....
        /*0050*/ 	.word	0x00000110


	//----- nvinfo : EIATTR_CBANK_PARAM_SIZE
	.align		4
.L_242:
        /*0054*/ 	.byte	0x03, 0x19
        /*0056*/ 	.short	0x0014


	//----- nvinfo : EIATTR_PARAM_CBANK
	.align		4
        /*0058*/ 	.byte	0x04, 0x0a
        /*005a*/ 	.short	(.L_244 - .L_243)
	.align		4
.L_243:
        /*005c*/ 	.word	index@(.nv.constant0._Z13realTocomplexPfP6float2i)
        /*0060*/ 	.short	0x0380
        /*0062*/ 	.short	0x0014


	//----- nvinfo : EIATTR_SW_WAR
	.align		4
.L_244:
        /*0064*/ 	.byte	0x04, 0x36
        /*0066*/ 	.short	(.L_246 - .L_245)
.L_245:
        /*0068*/ 	.word	0x00000008
.L_246:


//--------------------- .nv.info._Z21normalizacionDensidadPfS_iif --------------------------
	.section	.nv.info._Z21normalizacionDensidadPfS_iif,"",@"SHT_CUDA_INFO"
	.sectionflags	@""
	.align	4


	//----- nvinfo : EIATTR_CUDA_API_VERSION
	.align		4
        /*0000*/ 	.byte	0x04, 0x37
        /*0002*/ 	.short	(.L_248 - .L_247)
.L_247:
        /*0004*/ 	.word	0x00000082


	//----- nvinfo : EIATTR_KPARAM_INFO
	.align		4
.L_248:
        /*0008*/ 	.byte	0x04, 0x17
        /*000a*/ 	.short	(.L_250 - .L_249)
.L_249:
        /*000c*/ 	.word	0x00000000
        /*0010*/ 	.short	0x0004
        /*0012*/ 	.short	0x0018
        /*0014*/ 	.byte	0x00, 0xf0, 0x11, 0x00


	//----- nvinfo : EIATTR_KPARAM_INFO
	.align		4
.L_250:
        /*0018*/ 	.byte	0x04, 0x17
        /*001a*/ 	.short	(.L_252 - .L_251)
.L_251:
        /*001c*/ 	.word	0x00000000
        /*0020*/ 	.short	0x0003
        /*0022*/ 	.short	0x0014
        /*0024*/ 	.byte	0x00, 0xf0, 0x11, 0x00


	//----- nvinfo : EIATTR_KPARAM_INFO
	.align		4
.L_252:
        /*0028*/ 	.byte	0x04, 0x17
        /*002a*/ 	.short	(.L_254 - .L_253)
.L_253:
        /*002c*/ 	.word	0x00000000
        /*0030*/ 	.short	0x0002
        /*0032*/ 	.short	0x0010
        /*0034*/ 	.byte	0x00, 0xf0, 0x11, 0x00


	//----- nvinfo : EIATTR_KPARAM_INFO
	.align		4
.L_254:
        /*0038*/ 	.byte	0x04, 0x17
        /*003a*/ 	.short	(.L_256 - .L_255)
.L_255:
        /*003c*/ 	.word	0x00000000
        /*0040*/ 	.short	0x0001
        /*0042*/ 	.short	0x0008
        /*0044*/ 	.byte	0x00, 0xf5, 0x21, 0x00


	//----- nvinfo : EIATTR_KPARAM_INFO
	.align		4
.L_256:
        /*0048*/ 	.byte	0x04, 0x17
        /*004a*/ 	.short	(.L_258 - .L_257)
.L_257:
        /*004c*/ 	.word	0x00000000
        /*0050*/ 	.short	0x0000
        /*0052*/ 	.short	0x0000
        /*0054*/ 	.byte	0x00, 0xf5, 0x21, 0x00


	//----- nvinfo : EIATTR_SPARSE_MMA_MASK
	.align		4
.L_258:
        /*0058*/ 	.byte	0x03, 0x50
        /*005a*/ 	.short	0x0000


	//----- nvinfo : EIATTR_MAXREG_COUNT
	.align		4
        /*005c*/ 	.byte	0x03, 0x1b
        /*005e*/ 	.short	0x00ff


	//----- nvinfo : EIATTR_MERCURY_ISA_VERSION
	.align		4
        /*0060*/ 	.byte	0x03, 0x5f
        /*0062*/ 	.short	0x0101


	//----- nvinfo : EIATTR_VRC_CTA_INIT_COUNT
	.align		4
        /*0064*/ 	.byte	0x02, 0x4a
	.zero		1
	.zero		1


	//----- nvinfo : EIATTR_EXIT_INSTR_OFFSETS
	.align		4
        /*0068*/ 	.byte	0x04, 0x1c
        /*006a*/ 	.short	(.L_260 - .L_259)


	//   ....[0]....
.L_259:
        /*006c*/ 	.word	0x00000080


	//   ....[1]....
        /*0070*/ 	.word	0x00000220


	//----- nvinfo : EIATTR_CRS_STACK_SIZE
	.align		4
.L_260:
        /*0074*/ 	.byte	0x04, 0x1e
        /*0076*/ 	.short	(.L_262 - .L_261)
.L_261:
        /*0078*/ 	.word	0x00000000


	//----- nvinfo : EIATTR_CBANK_PARAM_SIZE
	.align		4
.L_262:
        /*007c*/ 	.byte	0x03, 0x19
        /*007e*/ 	.short	0x001c


	//----- nvinfo : EIATTR_PARAM_CBANK
	.align		4
        /*0080*/ 	.byte	0x04, 0x0a
        /*0082*/ 	.short	(.L_264 - .L_263)
	.align		4
.L_263:
        /*0084*/ 	.word	index@(.nv.constant0._Z21normalizacionDensidadPfS_iif)
        /*0088*/ 	.short	0x0380
        /*008a*/ 	.short	0x001c


	//----- nvinfo : EIATTR_SW_WAR
	.align		4
.L_264:
        /*008c*/ 	.byte	0x04, 0x36
        /*008e*/ 	.short	(.L_266 - .L_265)
.L_265:
        /*0090*/ 	.word	0x00000008
.L_266:


//--------------------- .nv.info._Z15calculoDensidadPfPiS0_S_ifi --------------------------
	.section	.nv.info._Z15calculoDensidadPfPiS0_S_ifi,"",@"SHT_CUDA_INFO"
	.sectionflags	@""
	.align	4


	//----- nvinfo : EIATTR_CUDA_API_VERSION
	.align		4
        /*0000*/ 	.byte	0x04, 0x37
        /*0002*/ 	.short	(.L_268 - .L_267)
.L_267:
        /*0004*/ 	.word	0x00000082


	//----- nvinfo : EIATTR_KPARAM_INFO
	.align		4
.L_268:
        /*0008*/ 	.byte	0x04, 0x17
        /*000a*/ 	.short	(.L_270 - .L_269)
.L_269:
        /*000c*/ 	.word	0x00000000
        /*0010*/ 	.short	0x0006
        /*0012*/ 	.short	0x0028
        /*0014*/ 	.byte	0x00, 0xf0, 0x11, 0x00


	//----- nvinfo : EIATTR_KPARAM_INFO
	.align		4
.L_270:
        /*0018*/ 	.byte	0x04, 0x17
        /*001a*/ 	.short	(.L_272 - .L_271)
.L_271:
        /*001c*/ 	.word	0x00000000
        /*0020*/ 	.short	0x0005
        /*0022*/ 	.short	0x0024
        /*0024*/ 	.byte	0x00, 0xf0, 0x11, 0x00


	//----- nvinfo : EIATTR_KPARAM_INFO
	.align		4
.L_272:
        /*0028*/ 	.byte	0x04, 0x17
        /*002a*/ 	.short	(.L_274 - .L_273)
.L_273:
        /*002c*/ 	.word	0x00000000
        /*0030*/ 	.short	0x0004
        /*0032*/ 	.short	0x0020
        /*0034*/ 	.byte	0x00, 0xf0, 0x11, 0x00


	//----- nvinfo : EIATTR_KPARAM_INFO
	.align		4
.L_274:
        /*0038*/ 	.byte	0x04, 0x17
        /*003a*/ 	.short	(.L_276 - .L_275)
.L_275:
        /*003c*/ 	.word	0x00000000
        /*0040*/ 	.short	0x0003
        /*0042*/ 	.short	0x0018
        /*0044*/ 	.byte	0x00, 0xf5, 0x21, 0x00


	//----- nvinfo : EIATTR_KPARAM_INFO
	.align		4
.L_276:
        /*0048*/ 	.byte	0x04, 0x17
        /*004a*/ 	.short	(.L_278 - .L_277)
.L_277:
        /*004c*/ 	.word	0x00000000
        /*0050*/ 	.short	0x0002
        /*0052*/ 	.short	0x0010
        /*0054*/ 	.byte	0x00, 0xf5, 0x21, 0x00


	//----- nvinfo : EIATTR_KPARAM_INFO
	.align		4
.L_278:
        /*0058*/ 	.byte	0x04, 0x17
        /*005a*/ 	.short	(.L_280 - .L_279)
.L_279:
        /*005c*/ 	.word	0x00000000
        /*0060*/ 	.short	0x0001
        /*0062*/ 	.short	0x0008
        /*0064*/ 	.byte	0x00, 0xf5, 0x21, 0x00


	//----- nvinfo : EIATTR_KPARAM_INFO
	.align		4
.L_280:
        /*0068*/ 	.byte	0x04, 0x17
        /*006a*/ 	.short	(.L_282 - .L_281)
.L_281:
        /*006c*/ 	.word	0x00000000
        /*0070*/ 	.short	0x0000
        /*0072*/ 	.short	0x0000
        /*0074*/ 	.byte	0x00, 0xf5, 0x21, 0x00


	//----- nvinfo : EIATTR_SPARSE_MMA_MASK
	.align		4
.L_282:
        /*0078*/ 	.byte	0x03, 0x50
        /*007a*/ 	.short	0x0000


	//----- nvinfo : EIATTR_MAXREG_COUNT
	.align		4
        /*007c*/ 	.byte	0x03, 0x1b
        /*007e*/ 	.short	0x00ff


	//----- nvinfo : EIATTR_MERCURY_ISA_VERSION
	.align		4
        /*0080*/ 	.byte	0x03, 0x5f
        /*0082*/ 	.short	0x0101


	//----- nvinfo : EIATTR_VRC_CTA_INIT_COUNT
	.align		4
        /*0084*/ 	.byte	0x02, 0x4a
	.zero		1
	.zero		1


	//----- nvinfo : EIATTR_EXIT_INSTR_OFFSETS
	.align		4
        /*0088*/ 	.byte	0x04, 0x1c
        /*008a*/ 	.short	(.L_284 - .L_283)


	//   ....[0]....
.L_283:
        /*008c*/ 	.word	0x00000140


	//   ....[1]....
        /*0090*/ 	.word	0x00000cc0


	//   ....[2]....
        /*0094*/ 	.word	0x00001110


	//   ....[3]....
        /*0098*/ 	.word	0x00001270


	//----- nvinfo : EIATTR_CRS_STACK_SIZE
	.align		4
.L_284:
        /*009c*/ 	.byte	0x04, 0x1e
        /*009e*/ 	.short	(.L_286 - .L_285)
.L_285:
        /*00a0*/ 	.word	0x00000000


	//----- nvinfo : EIATTR_CBANK_PARAM_SIZE
	.align		4
.L_286:
        /*00a4*/ 	.byte	0x03, 0x19
        /*00a6*/ 	.short	0x002c


	//----- nvinfo : EIATTR_PARAM_CBANK
	.align		4
        /*00a8*/ 	.byte	0x04, 0x0a
        /*00aa*/ 	.short	(.L_288 - .L_287)
	.align		4
.L_287:
        /*00ac*/ 	.word	index@(.nv.constant0._Z15calculoDensidadPfPiS0_S_ifi)
        /*00b0*/ 	.short	0x0380
        /*00b2*/ 	.short	0x002c


	//----- nvinfo : EIATTR_SW_WAR
	.align		4
.L_288:
        /*00b4*/ 	.byte	0x04, 0x36
        /*00b6*/ 	.short	(.L_290 - .L_289)
.L_289:
        /*00b8*/ 	.word	0x00000008
.L_290:


//--------------------- .nv.info._Z35calculoDensidadInicializacionCeldasPfS_PiS0_S_iif --------------------------
	.section	.nv.info._Z35calculoDensidadInicializacionCeldasPfS_PiS0_S_iif,"",@"SHT_CUDA_INFO"
	.sectionflags	@""
	.align	4


	//----- nvinfo : EIATTR_CUDA_API_VERSION
	.align		4
        /*0000*/ 	.byte	0x04, 0x37
        /*0002*/ 	.short	(.L_292 - .L_291)
.L_291:
        /*0004*/ 	.word	0x00000082


	//----- nvinfo : EIATTR_KPARAM_INFO
	.align		4
.L_292:
        /*0008*/ 	.byte	0x04, 0x17
        /*000a*/ 	.short	(.L_294 - .L_293)
.L_293:
        /*000c*/ 	.word	0x00000000
        /*0010*/ 	.short	0x0007
        /*0012*/ 	.short	0x0030
        /*0014*/ 	.byte	0x00, 0xf0, 0x11, 0x00


	//----- nvinfo : EIATTR_KPARAM_INFO
	.align		4
.L_294:
        /*0018*/ 	.byte	0x04, 0x17
        /*001a*/ 	.short	(.L_296 - .L_295)
.L_295:
        /*001c*/ 	.word	0x00000000
        /*0020*/ 	.short	0x0006
        /*0022*/ 	.short	0x002c
        /*0024*/ 	.byte	0x00, 0xf0, 0x11, 0x00


	//----- nvinfo : EIATTR_KPARAM_INFO
	.align		4
.L_296:
        /*0028*/ 	.byte	0x04, 0x17
        /*002a*/ 	.short	(.L_298 - .L_297)
.L_297:
        /*002c*/ 	.word	0x00000000
        /*0030*/ 	.short	0x0005
        /*0032*/ 	.short	0x0028
        /*0034*/ 	.byte	0x00, 0xf0, 0x11, 0x00


	//----- nvinfo : EIATTR_KPARAM_INFO
	.align		4
.L_298:
        /*0038*/ 	.byte	0x04, 0x17
        /*003a*/ 	.short	(.L_300 - .L_299)
.L_299:
        /*003c*/ 	.word	0x00000000
        /*0040*/ 	.short	0x0004
        /*0042*/ 	.short	0x0020
        /*0044*/ 	.byte	0x00, 0xf5, 0x21, 0x00


	//----- nvinfo : EIATTR_KPARAM_INFO
	.align		4
.L_300:
        /*0048*/ 	.byte	0x04, 0x17
        /*004a*/ 	.short	(.L_302 - .L_301)
.L_301:
        /*004c*/ 	.word	0x00000000
        /*0050*/ 	.short	0x0003
        /*0052*/ 	.short	0x0018
        /*0054*/ 	.byte	0x00, 0xf5, 0x21, 0x00


	//----- nvinfo : EIATTR_KPARAM_INFO
	.align		4
.L_302:
        /*0058*/ 	.byte	0x04, 0x17
        /*005a*/ 	.short	(.L_304 - .L_303)
.L_303:
        /*005c*/ 	.word	0x00000000
        /*0060*/ 	.short	0x0002
        /*0062*/ 	.short	0x0010
        /*0064*/ 	.byte	0x00, 0xf5, 0x21, 0x00


	//----- nvinfo : EIATTR_KPARAM_INFO
	.align		4
.L_304:
        /*0068*/ 	.byte	0x04, 0x17
        /*006a*/ 	.short	(.L_306 - .L_305)
.L_305:
        /*006c*/ 	.word	0x00000000
        /*0070*/ 	.short	0x0001
        /*0072*/ 	.short	0x0008
        /*0074*/ 	.byte	0x00, 0xf5, 0x21, 0x00


	//----- nvinfo : EIATTR_KPARAM_INFO
	.align		4
.L_306:
        /*0078*/ 	.byte	0x04, 0x17
        /*007a*/ 	.short	(.L_308 - .L_307)
.L_307:
        /*007c*/ 	.word	0x00000000
        /*0080*/ 	.short	0x0000
        /*0082*/ 	.short	0x0000
        /*0084*/ 	.byte	0x00, 0xf5, 0x21, 0x00


	//----- nvinfo : EIATTR_SPARSE_MMA_MASK
	.align		4
.L_308:
        /*0088*/ 	.byte	0x03, 0x50
        /*008a*/ 	.short	0x0000


	//----- nvinfo : EIATTR_MAXREG_COUNT
	.align		4
        /*008c*/ 	.byte	0x03, 0x1b
        /*008e*/ 	.short	0x00ff


	//----- nvinfo : EIATTR_MERCURY_ISA_VERSION
	.align		4
        /*0090*/ 	.byte	0x03, 0x5f
        /*0092*/ 	.short	0x0101


	//----- nvinfo : EIATTR_VRC_CTA_INIT_COUNT
	.align		4
        /*0094*/ 	.byte	0x02, 0x4a
	.zero		1
	.zero		1


	//----- nvinfo : EIATTR_EXIT_INSTR_OFFSETS
	.align		4
        /*0098*/ 	.byte	0x04, 0x1c
        /*009a*/ 	.short	(.L_310 - .L_309)


	//   ....[0]....
.L_309:
        /*009c*/ 	.word	0x00000190


	//   ....[1]....
        /*00a0*/ 	.word	0x00000580


	//----- nvinfo : EIATTR_CRS_STACK_SIZE
	.align		4
.L_310:
        /*00a4*/ 	.byte	0x04, 0x1e
        /*00a6*/ 	.short	(.L_312 - .L_311)
.L_311:
        /*00a8*/ 	.word	0x00000000


	//----- nvinfo : EIATTR_CBANK_PARAM_SIZE
	.align		4
.L_312:
        /*00ac*/ 	.byte	0x03, 0x19
        /*00ae*/ 	.short	0x0034


	//----- nvinfo : EIATTR_PARAM_CBANK
	.align		4
        /*00b0*/ 	.byte	0x04, 0x0a
        /*00b2*/ 	.short	(.L_314 - .L_313)
	.align		4
.L_313:
        /*00b4*/ 	.word	index@(.nv.constant0._Z35calculoDensidadInicializacionCeldasPfS_PiS0_S_iif)
        /*00b8*/ 	.short	0x0380
        /*00ba*/ 	.short	0x0034


	//----- nvinfo : EIATTR_SW_WAR
	.align		4
.L_314:
        /*00bc*/ 	.byte	0x04, 0x36
        /*00be*/ 	.short	(.L_316 - .L_315)
.L_315:
        /*00c0*/ 	.word	0x00000008
.L_316:


//--------------------- .nv.info._Z27inicializacionValoresRealesPfi --------------------------
	.section	.nv.info._Z27inicializacionValoresRealesPfi,"",@"SHT_CUDA_INFO"
	.sectionflags	@""
	.align	4


	//----- nvinfo : EIATTR_CUDA_API_VERSION
	.align		4
        /*0000*/ 	.byte	0x04, 0x37
        /*0002*/ 	.short	(.L_318 - .L_317)
.L_317:
        /*0004*/ 	.word	0x00000082


	//----- nvinfo : EIATTR_KPARAM_INFO
	.align		4
.L_318:
        /*0008*/ 	.byte	0x04, 0x17
        /*000a*/ 	.short	(.L_320 - .L_319)
.L_319:
        /*000c*/ 	.word	0x00000000
        /*0010*/ 	.short	0x0001
        /*0012*/ 	.short	0x0008
        /*0014*/ 	.byte	0x00, 0xf0, 0x11, 0x00


	//----- nvinfo : EIATTR_KPARAM_INFO
	.align		4
.L_320:
        /*0018*/ 	.byte	0x04, 0x17
        /*001a*/ 	.short	(.L_322 - .L_321)
.L_321:
        /*001c*/ 	.word	0x00000000
        /*0020*/ 	.short	0x0000
        /*0022*/ 	.short	0x0000
        /*0024*/ 	.byte	0x00, 0xf5, 0x21, 0x00


	//----- nvinfo : EIATTR_SPARSE_MMA_MASK
	.align		4
.L_322:
        /*0028*/ 	.byte	0x03, 0x50
        /*002a*/ 	.short	0x0000


	//----- nvinfo : EIATTR_MAXREG_COUNT
	.align		4
        /*002c*/ 	.byte	0x03, 0x1b
        /*002e*/ 	.short	0x00ff


	//----- nvinfo : EIATTR_MERCURY_ISA_VERSION
	.align		4
        /*0030*/ 	.byte	0x03, 0x5f
        /*0032*/ 	.short	0x0101


	//----- nvinfo : EIATTR_VRC_CTA_INIT_COUNT
	.align		4
        /*0034*/ 	.byte	0x02, 0x4a
	.zero		1
	.zero		1


	//----- nvinfo : EIATTR_EXIT_INSTR_OFFSETS
	.align		4
        /*0038*/ 	.byte	0x04, 0x1c
        /*003a*/ 	.short	(.L_324 - .L_323)


	//   ....[0]....
.L_323:
        /*003c*/ 	.word	0x00000080


	//   ....[1]....
        /*0040*/ 	.word	0x000000d0


	//----- nvinfo : EIATTR_CBANK_PARAM_SIZE
	.align		4
.L_324:
        /*0044*/ 	.byte	0x03, 0x19
        /*0046*/ 	.short	0x000c


	//----- nvinfo : EIATTR_PARAM_CBANK
	.align		4
        /*0048*/ 	.byte	0x04, 0x0a
        /*004a*/ 	.short	(.L_326 - .L_325)
	.align		4
.L_325:
        /*004c*/ 	.word	index@(.nv.constant0._Z27inicializacionValoresRealesPfi)
        /*0050*/ 	.short	0x0380
        /*0052*/ 	.short	0x000c


	//----- nvinfo : EIATTR_SW_WAR
	.align		4
.L_326:
        /*0054*/ 	.byte	0x04, 0x36
        /*0056*/ 	.short	(.L_328 - .L_327)
.L_327:
        /*0058*/ 	.word	0x00000008
.L_328:


//--------------------- .nv.info._Z22inicializacionDensidadPfi --------------------------
	.section	.nv.info._Z22inicializacionDensidadPfi,"",@"SHT_CUDA_INFO"
	.sectionflags	@""
	.align	4


	//----- nvinfo : EIATTR_CUDA_API_VERSION
	.align		4
        /*0000*/ 	.byte	0x04, 0x37
        /*0002*/ 	.short	(.L_330 - .L_329)
.L_329:
        /*0004*/ 	.word	0x00000082


	//----- nvinfo : EIATTR_KPARAM_INFO
	.align		4
.L_330:
        /*0008*/ 	.byte	0x04, 0x17
        /*000a*/ 	.short	(.L_332 - .L_331)
.L_331:
        /*000c*/ 	.word	0x00000000
        /*0010*/ 	.short	0x0001
        /*0012*/ 	.short	0x0008
        /*0014*/ 	.byte	0x00, 0xf0, 0x11, 0x00


	//----- nvinfo : EIATTR_KPARAM_INFO
	.align		4
.L_332:
        /*0018*/ 	.byte	0x04, 0x17
        /*001a*/ 	.short	(.L_334 - .L_333)
.L_333:
        /*001c*/ 	.word	0x00000000
        /*0020*/ 	.short	0x0000
        /*0022*/ 	.short	0x0000
        /*0024*/ 	.byte	0x00, 0xf5, 0x21, 0x00


	//----- nvinfo : EIATTR_SPARSE_MMA_MASK
	.align		4
.L_334:
        /*0028*/ 	.byte	0x03, 0x50
        /*002a*/ 	.short	0x0000


	//----- nvinfo : EIATTR_MAXREG_COUNT
	.align		4
        /*002c*/ 	.byte	0x03, 0x1b
        /*002e*/ 	.short	0x00ff


	//----- nvinfo : EIATTR_MERCURY_ISA_VERSION
	.align		4
        /*0030*/ 	.byte	0x03, 0x5f
        /*0032*/ 	.short	0x0101


	//----- nvinfo : EIATTR_VRC_CTA_INIT_COUNT
	.align		4
        /*0034*/ 	.byte	0x02, 0x4a
	.zero		1
	.zero		1


	//----- nvinfo : EIATTR_EXIT_INSTR_OFFSETS
	.align		4
        /*0038*/ 	.byte	0x04, 0x1c
        /*003a*/ 	.short	(.L_336 - .L_335)


	//   ....[0]....
.L_335:
        /*003c*/ 	.word	0x00000080


	//   ....[1]....
        /*0040*/ 	.word	0x000000d0


	//----- nvinfo : EIATTR_CBANK_PARAM_SIZE
	.align		4
.L_336:
        /*0044*/ 	.byte	0x03, 0x19
        /*0046*/ 	.short	0x000c


	//----- nvinfo : EIATTR_PARAM_CBANK
	.align		4
        /*0048*/ 	.byte	0x04, 0x0a
        /*004a*/ 	.short	(.L_338 - .L_337)
	.align		4
.L_337:
        /*004c*/ 	.word	index@(.nv.constant0._Z22inicializacionDensidadPfi)
        /*0050*/ 	.short	0x0380
        /*0052*/ 	.short	0x000c


	//----- nvinfo : EIATTR_SW_WAR
	.align		4
.L_338:
        /*0054*/ 	.byte	0x04, 0x36
        /*0056*/ 	.short	(.L_340 - .L_339)
.L_339:
        /*0058*/ 	.word	0x00000008
.L_340:


//--------------------- .nv.info._Z22distribucionParticulasPfS_S_S_iP17curandStateXORWOWffi --------------------------
	.section	.nv.info._Z22distribucionParticulasPfS_S_S_iP17curandStateXORWOWffi,"",@"SHT_CUDA_INFO"
	.sectionflags	@""
	.align	4


	//----- nvinfo : EIATTR_CUDA_API_VERSION
	.align		4
        /*0000*/ 	.byte	0x04, 0x37
        /*0002*/ 	.short	(.L_342 - .L_341)
.L_341:
        /*0004*/ 	.word	0x00000082


	//----- nvinfo : EIATTR_KPARAM_INFO
	.align		4
.L_342:
        /*0008*/ 	.byte	0x04, 0x17
        /*000a*/ 	.short	(.L_344 - .L_343)
.L_343:
        /*000c*/ 	.word	0x00000000
        /*0010*/ 	.short	0x0008
        /*0012*/ 	.short	0x0038
        /*0014*/ 	.byte	0x00, 0xf0, 0x11, 0x00


	//----- nvinfo : EIATTR_KPARAM_INFO
	.align		4
.L_344:
        /*0018*/ 	.byte	0x04, 0x17
        /*001a*/ 	.short	(.L_346 - .L_345)
.L_345:
        /*001c*/ 	.word	0x00000000
        /*0020*/ 	.short	0x0007
        /*0022*/ 	.short	0x0034
        /*0024*/ 	.byte	0x00, 0xf0, 0x11, 0x00


	//----- nvinfo : EIATTR_KPARAM_INFO
	.align		4
.L_346:
        /*0028*/ 	.byte	0x04, 0x17
        /*002a*/ 	.short	(.L_348 - .L_347)
.L_347:
        /*002c*/ 	.word	0x00000000
        /*0030*/ 	.short	0x0006
        /*0032*/ 	.short	0x0030
        /*0034*/ 	.byte	0x00, 0xf0, 0x11, 0x00


	//----- nvinfo : EIATTR_KPARAM_INFO
	.align		4
.L_348:
        /*0038*/ 	.byte	0x04, 0x17
        /*003a*/ 	.short	(.L_350 - .L_349)
.L_349:
        /*003c*/ 	.word	0x00000000
        /*0040*/ 	.short	0x0005
        /*0042*/ 	.short	0x0028
        /*0044*/ 	.byte	0x00, 0xf5, 0x21, 0x00


	//----- nvinfo : EIATTR_KPARAM_INFO
	.align		4
.L_350:
        /*0048*/ 	.byte	0x04, 0x17
        /*004a*/ 	.short	(.L_352 - .L_351)
.L_351:
        /*004c*/ 	.word	0x00000000
        /*0050*/ 	.short	0x0004
        /*0052*/ 	.short	0x0020
        /*0054*/ 	.byte	0x00, 0xf0, 0x11, 0x00


	//----- nvinfo : EIATTR_KPARAM_INFO
	.align		4
.L_352:
        /*0058*/ 	.byte	0x04, 0x17
        /*005a*/ 	.short	(.L_354 - .L_353)
.L_353:
        /*005c*/ 	.word	0x00000000
        /*0060*/ 	.short	0x0003
        /*0062*/ 	.short	0x0018
        /*0064*/ 	.byte	0x00, 0xf5, 0x21, 0x00


	//----- nvinfo : EIATTR_KPARAM_INFO
	.align		4
.L_354:
        /*0068*/ 	.byte	0x04, 0x17
        /*006a*/ 	.short	(.L_356 - .L_355)
.L_355:
        /*006c*/ 	.word	0x00000000
        /*0070*/ 	.short	0x0002
        /*0072*/ 	.short	0x0010
        /*0074*/ 	.byte	0x00, 0xf5, 0x21, 0x00


	//----- nvinfo : EIATTR_KPARAM_INFO
	.align		4
.L_356:
        /*0078*/ 	.byte	0x04, 0x17
        /*007a*/ 	.short	(.L_358 - .L_357)
.L_357:
        /*007c*/ 	.word	0x00000000
        /*0080*/ 	.short	0x0001
        /*0082*/ 	.short	0x0008
        /*0084*/ 	.byte	0x00, 0xf5, 0x21, 0x00


	//----- nvinfo : EIATTR_KPARAM_INFO
	.align		4
.L_358:
        /*0088*/ 	.byte	0x04, 0x17
        /*008a*/ 	.short	(.L_360 - .L_359)
.L_359:
        /*008c*/ 	.word	0x00000000
        /*0090*/ 	.short	0x0000
        /*0092*/ 	.short	0x0000
        /*0094*/ 	.byte	0x00, 0xf5, 0x21, 0x00


	//----- nvinfo : EIATTR_SPARSE_MMA_MASK
	.align		4
.L_360:
        /*0098*/ 	.byte	0x03, 0x50
        /*009a*/ 	.short	0x0000


	//----- nvinfo : EIATTR_MAXREG_COUNT
	.align		4
        /*009c*/ 	.byte	0x03, 0x1b
        /*009e*/ 	.short	0x00ff


	//----- nvinfo : EIATTR_MERCURY_ISA_VERSION
	.align		4
        /*00a0*/ 	.byte	0x03, 0x5f
        /*00a2*/ 	.short	0x0101


	//----- nvinfo : EIATTR_VRC_CTA_INIT_COUNT
	.align		4
        /*00a4*/ 	.byte	0x02, 0x4a
	.zero		1
	.zero		1


	//----- nvinfo : EIATTR_EXIT_INSTR_OFFSETS
	.align		4
        /*00a8*/ 	.byte	0x04, 0x1c
        /*00aa*/ 	.short	(.L_362 - .L_361)


	//   ....[0]....
.L_361:
        /*00ac*/ 	.word	0x000001f0


	//   ....[1]....
        /*00b0*/ 	.word	0x00001b20


	//----- nvinfo : EIATTR_CRS_STACK_SIZE
	.align		4
.L_362:
        /*00b4*/ 	.byte	0x04, 0x1e
        /*00b6*/ 	.short	(.L_364 - .L_363)
.L_363:
        /*00b8*/ 	.word	0x00000000


	//----- nvinfo : EIATTR_CBANK_PARAM_SIZE
	.align		4
.L_364:
        /*00bc*/ 	.byte	0x03, 0x19
        /*00be*/ 	.short	0x003c


	//----- nvinfo : EIATTR_PARAM_CBANK
	.align		4
        /*00c0*/ 	.byte	0x04, 0x0a
        /*00c2*/ 	.short	(.L_366 - .L_365)
	.align		4
.L_365:
        /*00c4*/ 	.word	index@(.nv.constant0._Z22distribucionParticulasPfS_S_S_iP17curandStateXORWOWffi)
        /*00c8*/ 	.short	0x0380
        /*00ca*/ 	.short	0x003c


	//----- nvinfo : EIATTR_SW_WAR
	.align		4
.L_366:
        /*00cc*/ 	.byte	0x04, 0x36
        /*00ce*/ 	.short	(.L_368 - .L_367)
.L_367:
        /*00d0*/ 	.word	0x00000008
.L_368:


//--------------------- .nv.callgraph             --------------------------
	.section	.nv.callgraph,"",@"SHT_CUDA_CALLGRAPH"
	.align	4
	.sectionentsize	8
	.align		4
        /*0000*/ 	.word	0x00000000
	.align		4
        /*0004*/ 	.word	0xffffffff
	.align		4
        /*0008*/ 	.word	0x00000000
	.align		4
        /*000c*/ 	.word	0xfffffffe
	.align		4
        /*0010*/ 	.word	0x00000000
	.align		4
        /*0014*/ 	.word	0xfffffffd
	.align		4
        /*0018*/ 	.word	0x00000000
	.align		4
        /*001c*/ 	.word	0xfffffffc


//--------------------- .nv.constant4             --------------------------
	.section	.nv.constant4,"a",@progbits
	.align	8
	.align		8
.nv.constant4:
        /*0000*/ 	.dword	precalc_xorwow_matrix
	.align		8
        /*0008*/ 	.dword	precalc_xorwow_offset_matrix
	.align		8
        /*0010*/ 	.dword	mrg32k3aM1
	.align		8
        /*0018*/ 	.dword	mrg32k3aM2
	.align		8
        /*0020*/ 	.dword	mrg32k3aM1SubSeq
	.align		8
        /*0028*/ 	.dword	mrg32k3aM2SubSeq
	.align		8
        /*0030*/ 	.dword	mrg32k3aM1Seq
	.align		8
        /*0038*/ 	.dword	mrg32k3aM2Seq


//--------------------- .nv.constant3             --------------------------
	.section	.nv.constant3,"a",@progbits
	.align	8
.nv.constant3:
	.type		__cr_lgamma_table,@object
	.size		__cr_lgamma_table,(.L_8 - __cr_lgamma_table)
__cr_lgamma_table:
        /*0000*/ 	.byte	0x00, 0x00, 0x00, 0x00, 0x00, 0x00, 0x00, 0x00, 0x00, 0x00, 0x00, 0x00, 0x00, 0x00, 0x00, 0x00
        /*0010*/ 	.byte	0xef, 0x39, 0xfa, 0xfe, 0x42, 0x2e, 0xe6, 0x3f, 0x02, 0x20, 0x2a, 0xfa, 0x0b, 0xab, 0xfc, 0x3f
        /*0020*/ 	.byte	0xf9, 0x2c, 0x92, 0x7c, 0xa7, 0x6c, 0x09, 0x40, 0xc9, 0x79, 0x44, 0x3c, 0x64, 0x26, 0x13, 0x40
        /*0030*/ 	.byte	0xca, 0x01, 0xcf, 0x3a, 0x27, 0x51, 0x1a, 0x40, 0x30, 0xcc, 0x2d, 0xf3, 0xe1, 0x0c, 0x21, 0x40
        /*0040*/ 	.byte	0x0d, 0xb7, 0xfc, 0x82, 0x8e, 0x35, 0x25, 0x40
.L_8:


//--------------------- .text._Z22calculoCampoElectricoYPfS_fi --------------------------
	.section	.text._Z22calculoCampoElectricoYPfS_fi,"ax",@progbits
	.align	128
        .global         _Z22calculoCampoElectricoYPfS_fi
        .type           _Z22calculoCampoElectricoYPfS_fi,@function
        .size           _Z22calculoCampoElectricoYPfS_fi,(.L_x_173 - _Z22calculoCampoElectricoYPfS_fi)
        .other          _Z22calculoCampoElectricoYPfS_fi,@"STO_CUDA_ENTRY STV_DEFAULT"
_Z22calculoCampoElectricoYPfS_fi:
.text._Z22calculoCampoElectricoYPfS_fi:
[----:B------:R-:W-:Y:S01]  /*0000*/  LDC R1, c[0x0][0x37c] ;  /* 0x0000df00ff017b82 */ /* 0x000fe20000000800 */
[----:B------:R-:W0:Y:S07]  /*0010*/  S2R R3, SR_TID.X ;  /* 0x0000000000037919 */ /* 0x000e2e0000002100 */
[----:B------:R-:W0:Y:S01]  /*0020*/  S2UR UR5, SR_CTAID.X ;  /* 0x00000000000579c3 */ /* 0x000e220000002500 */
[----:B------:R-:W1:Y:S07]  /*0030*/  LDCU UR6, c[0x0][0x394] ;  /* 0x00007280ff0677ac */ /* 0x000e6e0008000800 */
[----:B------:R-:W0:Y:S01]  /*0040*/  LDC R4, c[0x0][0x360] ;  /* 0x0000d800ff047b82 */ /* 0x000e220000000800 */
[----:B-1----:R-:W-:-:S04]  /*0050*/  UIADD3 UR4, UPT, UPT, UR6, -0x1, URZ ;  /* 0xffffffff06047890 */ /* 0x002fc8000fffe0ff */
[----:B------:R-:W-:Y:S01]  /*0060*/  UIMAD UR4, UR4, UR6, URZ ;  /* 0x00000006040472a4 */ /* 0x000fe2000f8e02ff */
[----:B0-----:R-:W-:-:S05]  /*0070*/  IMAD R4, R4, UR5, R3 ;  /* 0x0000000504047c24 */ /* 0x001fca000f8e0203 */
[----:B------:R-:W-:-:S13]  /*0080*/  ISETP.GE.AND P0, PT, R4, UR4, PT ;  /* 0x0000000404007c0c */ /* 0x000fda000bf06270 */
[----:B------:R-:W-:Y:S05]  /*0090*/  @P0 EXIT ;  /* 0x000000000000094d */ /* 0x000fea0003800000 */
[----:B------:R-:W0:Y:S01]  /*00a0*/  LDC.64 R6, c[0x0][0x380] ;  /* 0x0000e000ff067b82 */ /* 0x000e220000000a00 */
[----:B------:R-:W1:Y:S01]  /*00b0*/  LDCU.64 UR4, c[0x0][0x358] ;  /* 0x00006b00ff0477ac */ /* 0x000e620008000a00 */
[C---:B------:R-:W-:Y:S02]  /*00c0*/  VIADD R3, R4.reuse, -UR6 ;  /* 0x8000000604037c36 */ /* 0x040fe40008000000 */
[----:B------:R-:W-:Y:S02]  /*00d0*/  VIADD R5, R4, UR6 ;  /* 0x0000000604057c36 */ /* 0x000fe40008000000 */
[----:B0-----:R-:W-:-:S04]  /*00e0*/  IMAD.WIDE R2, R3, 0x4, R6 ;  /* 0x0000000403027825 */ /* 0x001fc800078e0206 */
[----:B------:R-:W-:Y:S02]  /*00f0*/  IMAD.WIDE R6, R5, 0x4, R6 ;  /* 0x0000000405067825 */ /* 0x000fe400078e0206 */
[----:B-1----:R0:W2:Y:S04]  /*0100*/  LDG.E R2, desc[UR4][R2.64] ;  /* 0x0000000402027981 */ /* 0x0020a8000c1e1900 */
[----:B------:R-:W2:Y:S01]  /*0110*/  LDG.E R7, desc[UR4][R6.64] ;  /* 0x0000000406077981 */ /* 0x000ea2000c1e1900 */
[----:B------:R-:W-:Y:S01]  /*0120*/  I2FP.F32.S32 R5, UR6 ;  /* 0x0000000600057c45 */ /* 0x000fe20008201400 */
[----:B------:R-:W1:Y:S03]  /*0130*/  LDCU UR6, c[0x0][0x390] ;  /* 0x00007200ff0677ac */ /* 0x000e660008000800 */
[----:B------:R-:W3:Y:S01]  /*0140*/  MUFU.RCP R0, R5 ;  /* 0x0000000500007308 */ /* 0x000ee20000001000 */
[----:B-1----:R-:W-:-:S02]  /*0150*/  IMAD.U32 R12, RZ, RZ, UR6 ;  /* 0x00000006ff0c7e24 */ /* 0x002fc4000f8e00ff */
[----:B---3--:R-:W-:-:S05]  /*0160*/  FFMA R9, -R5, R0, 1 ;  /* 0x3f80000005097423 */ /* 0x008fca0000000100 */
[----:B------:R-:W1:Y:S01]  /*0170*/  FCHK P0, R12, R5 ;  /* 0x000000050c007302 */ /* 0x000e620000000000 */
[----:B------:R-:W-:-:S04]  /*0180*/  FFMA R0, R0, R9, R0 ;  /* 0x0000000900007223 */ /* 0x000fc80000000000 */
[----:B------:R-:W-:-:S04]  /*0190*/  FFMA R10, R0, UR6, RZ ;  /* 0x00000006000a7c23 */ /* 0x000fc800080000ff */
[----:B0-----:R-:W-:-:S04]  /*01a0*/  FFMA R3, -R5, R10, UR6 ;  /* 0x0000000605037e23 */ /* 0x001fc8000800010a */
[----:B------:R-:W-:Y:S01]  /*01b0*/  FFMA R0, R0, R3, R10 ;  /* 0x0000000300007223 */ /* 0x000fe2000000000a */
[----:B--2---:R-:W-:-:S06]  /*01c0*/  FADD R8, R2, -R7 ;  /* 0x8000000702087221 */ /* 0x004fcc0000000000 */
[----:B------:R-:W0:Y:S01]  /*01d0*/  F2F.F64.F32 R8, R8 ;  /* 0x0000000800087310 */ /* 0x000e220000201800 */
[----:B-1----:R-:W-:Y:S05]  /*01e0*/  @!P0 BRA `(.L_x_0) ;  /* 0x0000000000088947 */ /* 0x002fea0003800000 */
[----:B------:R-:W-:-:S07]  /*01f0*/  MOV R2, 0x210 ;  /* 0x0000021000027802 */ /* 0x000fce0000000f00 */
[----:B0-----:R-:W-:Y:S05]  /*0200*/  CALL.REL.NOINC `($__internal_1_$__cuda_sm3x_div_rn_noftz_f32_slowpath) ;  /* 0x0000000400dc7944 */ /* 0x001fea0003c00000 */
.L_x_0:
[----:B------:R-:W1:Y:S01]  /*0210*/  F2F.F64.F32 R6, R0 ;  /* 0x0000000000067310 */ /* 0x000e620000201800 */
[----:B------:R-:W-:Y:S01]  /*0220*/  IMAD.MOV.U32 R2, RZ, RZ, 0x1 ;  /* 0x00000001ff027424 */ /* 0x000fe200078e00ff */
[----:B0-----:R-:W-:Y:S01]  /*0230*/  FSETP.GEU.AND P1, PT, |R9|, 6.5827683646048100446e-37, PT ;  /* 0x036000000900780b */ /* 0x001fe20003f2e200 */
[----:B------:R-:W-:Y:S01]  /*0240*/  BSSY.RECONVERGENT B0, `(.L_x_1) ;  /* 0x0000012000007945 */ /* 0x000fe20003800200 */
[----:B-1----:R-:W-:-:S06]  /*0250*/  DADD R6, R6, R6 ;  /* 0x0000000006067229 */ /* 0x002fcc0000000006 */
[----:B------:R-:W0:Y:S02]  /*0260*/  MUFU.RCP64H R3, R7 ;  /* 0x0000000700037308 */ /* 0x000e240000001800 */
[----:B0-----:R-:W-:-:S08]  /*0270*/  DFMA R10, -R6, R2, 1 ;  /* 0x3ff00000060a742b */ /* 0x001fd00000000102 */
[----:B------:R-:W-:-:S08]  /*0280*/  DFMA R10, R10, R10, R10 ;  /* 0x0000000a0a0a722b */ /* 0x000fd0000000000a */
[----:B------:R-:W-:-:S08]  /*0290*/  DFMA R10, R2, R10, R2 ;  /* 0x0000000a020a722b */ /* 0x000fd00000000002 */
[----:B------:R-:W-:-:S08]  /*02a0*/  DFMA R2, -R6, R10, 1 ;  /* 0x3ff000000602742b */ /* 0x000fd0000000010a */
[----:B------:R-:W-:-:S08]  /*02b0*/  DFMA R2, R10, R2, R10 ;  /* 0x000000020a02722b */ /* 0x000fd0000000000a */
[----:B------:R-:W-:-:S08]  /*02c0*/  DMUL R10, R8, R2 ;  /* 0x00000002080a7228 */ /* 0x000fd00000000000 */
[----:B------:R-:W-:-:S08]  /*02d0*/  DFMA R12, -R6, R10, R8 ;  /* 0x0000000a060c722b */ /* 0x000fd00000000108 */
[----:B------:R-:W-:-:S10]  /*02e0*/  DFMA R2, R2, R12, R10 ;  /* 0x0000000c0202722b */ /* 0x000fd4000000000a */
[----:B------:R-:W-:-:S05]  /*02f0*/  FFMA R0, RZ, R7, R3 ;  /* 0x00000007ff007223 */ /* 0x000fca0000000003 */
[----:B------:R-:W-:-:S13]  /*0300*/  FSETP.GT.AND P0, PT, |R0|, 1.469367938527859385e-39, PT ;  /* 0x001000000000780b */ /* 0x000fda0003f04200 */
[----:B------:R-:W-:Y:S05]  /*0310*/  @P0 BRA P1, `(.L_x_2) ;  /* 0x0000000000100947 */ /* 0x000fea0000800000 */
[----:B------:R-:W-:-:S07]  /*0320*/  MOV R0, 0x340 ;  /* 0x0000034000007802 */ /* 0x000fce0000000f00 */
[----:B------:R-:W-:Y:S05]  /*0330*/  CALL.REL.NOINC `($__internal_0_$__cuda_sm20_div_rn_f64_full) ;  /* 0x0000000000207944 */ /* 0x000fea0003c00000 */
[----:B------:R-:W-:Y:S02]  /*0340*/  IMAD.MOV.U32 R2, RZ, RZ, R12 ;  /* 0x000000ffff027224 */ /* 0x000fe400078e000c */
[----:B------:R-:W-:-:S07]  /*0350*/  IMAD.MOV.U32 R3, RZ, RZ, R13 ;  /* 0x000000ffff037224 */ /* 0x000fce00078e000d */
.L_x_2:
[----:B------:R-:W-:Y:S05]  /*0360*/  BSYNC.RECONVERGENT B0 ;  /* 0x0000000000007941 */ /* 0x000fea0003800200 */
.L_x_1:
[----:B------:R-:W0:Y:S01]  /*0370*/  LDC.64 R6, c[0x0][0x388] ;  /* 0x0000e200ff067b82 */ /* 0x000e220000000a00 */
[----:B------:R-:W1:Y:S01]  /*0380*/  F2F.F32.F64 R3, R2 ;  /* 0x0000000200037310 */ /* 0x000e620000301000 */
[----:B0-----:R-:W-:-:S05]  /*0390*/  IMAD.WIDE R4, R4, 0x4, R6 ;  /* 0x0000000404047825 */ /* 0x001fca00078e0206 */
[----:B-1----:R-:W-:Y:S01]  /*03a0*/  STG.E desc[UR4][R4.64], R3 ;  /* 0x0000000304007986 */ /* 0x002fe2000c101904 */
[----:B------:R-:W-:Y:S05]  /*03b0*/  EXIT ;  /* 0x000000000000794d */ /* 0x000fea0003800000 */
        .weak           $__internal_0_$__cuda_sm20_div_rn_f64_full
        .type           $__internal_0_$__cuda_sm20_div_rn_f64_full,@function
        .size           $__internal_0_$__cuda_sm20_div_rn_f64_full,($__internal_1_$__cuda_sm3x_div_rn_noftz_f32_slowpath - $__internal_0_$__cuda_sm20_div_rn_f64_full)
$__internal_0_$__cuda_sm20_div_rn_f64_full:
[C---:B------:R-:W-:Y:S01]  /*03c0*/  FSETP.GEU.AND P0, PT, |R7|.reuse, 1.469367938527859385e-39, PT ;  /* 0x001000000700780b */ /* 0x040fe20003f0e200 */
[----:B------:R-:W-:Y:S01]  /*03d0*/  IMAD.MOV.U32 R16, RZ, RZ, 0x1 ;  /* 0x00000001ff107424 */ /* 0x000fe200078e00ff */
[----:B------:R-:W-:Y:S01]  /*03e0*/  LOP3.LUT R2, R7, 0x800fffff, RZ, 0xc0, !PT ;  /* 0x800fffff07027812 */ /* 0x000fe200078ec0ff */
[----:B------:R-:W-:Y:S01]  /*03f0*/  BSSY.RECONVERGENT B1, `(.L_x_3) ;  /* 0x0000055000017945 */ /* 0x000fe20003800200 */
[C---:B------:R-:W-:Y:S02]  /*0400*/  FSETP.GEU.AND P2, PT, |R9|.reuse, 1.469367938527859385e-39, PT ;  /* 0x001000000900780b */ /* 0x040fe40003f4e200 */
[----:B------:R-:W-:Y:S01]  /*0410*/  LOP3.LUT R3, R2, 0x3ff00000, RZ, 0xfc, !PT ;  /* 0x3ff0000002037812 */ /* 0x000fe200078efcff */
[----:B------:R-:W-:Y:S01]  /*0420*/  IMAD.MOV.U32 R2, RZ, RZ, R6 ;  /* 0x000000ffff027224 */ /* 0x000fe200078e0006 */
[----:B------:R-:W-:Y:S02]  /*0430*/  LOP3.LUT R5, R9, 0x7ff00000, RZ, 0xc0, !PT ;  /* 0x7ff0000009057812 */ /* 0x000fe400078ec0ff */
[----:B------:R-:W-:-:S03]  /*0440*/  LOP3.LUT R14, R7, 0x7ff00000, RZ, 0xc0, !PT ;  /* 0x7ff00000070e7812 */ /* 0x000fc600078ec0ff */
[----:B------:R-:W-:Y:S01]  /*0450*/  @!P0 DMUL R2, R6, 8.98846567431157953865e+307 ;  /* 0x7fe0000006028828 */ /* 0x000fe20000000000 */
[----:B------:R-:W-:-:S03]  /*0460*/  ISETP.GE.U32.AND P1, PT, R5, R14, PT ;  /* 0x0000000e0500720c */ /* 0x000fc60003f26070 */
[----:B------:R-:W-:Y:S01]  /*0470*/  @!P2 LOP3.LUT R12, R7, 0x7ff00000, RZ, 0xc0, !PT ;  /* 0x7ff00000070ca812 */ /* 0x000fe200078ec0ff */
[----:B------:R-:W-:Y:S01]  /*0480*/  @!P2 IMAD.MOV.U32 R18, RZ, RZ, RZ ;  /* 0x000000ffff12a224 */ /* 0x000fe200078e00ff */
[----:B------:R-:W0:Y:S02]  /*0490*/  MUFU.RCP64H R17, R3 ;  /* 0x0000000300117308 */ /* 0x000e240000001800 */
[----:B------:R-:W-:Y:S01]  /*04a0*/  @!P2 ISETP.GE.U32.AND P3, PT, R5, R12, PT ;  /* 0x0000000c0500a20c */ /* 0x000fe20003f66070 */
[----:B------:R-:W-:-:S05]  /*04b0*/  IMAD.MOV.U32 R12, RZ, RZ, 0x1ca00000 ;  /* 0x1ca00000ff0c7424 */ /* 0x000fca00078e00ff */
[----:B------:R-:W-:-:S04]  /*04c0*/  @!P2 SEL R13, R12, 0x63400000, !P3 ;  /* 0x634000000c0da807 */ /* 0x000fc80005800000 */
[----:B------:R-:W-:-:S04]  /*04d0*/  @!P2 LOP3.LUT R13, R13, 0x80000000, R9, 0xf8, !PT ;  /* 0x800000000d0da812 */ /* 0x000fc800078ef809 */
[----:B------:R-:W-:Y:S01]  /*04e0*/  @!P2 LOP3.LUT R19, R13, 0x100000, RZ, 0xfc, !PT ;  /* 0x001000000d13a812 */ /* 0x000fe200078efcff */
[----:B0-----:R-:W-:-:S08]  /*04f0*/  DFMA R10, R16, -R2, 1 ;  /* 0x3ff00000100a742b */ /* 0x001fd00000000802 */
[----:B------:R-:W-:-:S08]  /*0500*/  DFMA R10, R10, R10, R10 ;  /* 0x0000000a0a0a722b */ /* 0x000fd0000000000a */
[----:B------:R-:W-:Y:S01]  /*0510*/  DFMA R16, R16, R10, R16 ;  /* 0x0000000a1010722b */ /* 0x000fe20000000010 */
[----:B------:R-:W-:Y:S01]  /*0520*/  SEL R11, R12, 0x63400000, !P1 ;  /* 0x634000000c0b7807 */ /* 0x000fe20004800000 */
[----:B------:R-:W-:-:S03]  /*0530*/  IMAD.MOV.U32 R10, RZ, RZ, R8 ;  /* 0x000000ffff0a7224 */ /* 0x000fc600078e0008 */
[----:B------:R-:W-:-:S03]  /*0540*/  LOP3.LUT R11, R11, 0x800fffff, R9, 0xf8, !PT ;  /* 0x800fffff0b0b7812 */ /* 0x000fc600078ef809 */
[----:B------:R-:W-:-:S03]  /*0550*/  DFMA R20, R16, -R2, 1 ;  /* 0x3ff000001014742b */ /* 0x000fc60000000802 */
[----:B------:R-:W-:-:S05]  /*0560*/  @!P2 DFMA R10, R10, 2, -R18 ;  /* 0x400000000a0aa82b */ /* 0x000fca0000000812 */
[----:B------:R-:W-:Y:S01]  /*0570*/  DFMA R16, R16, R20, R16 ;  /* 0x000000141010722b */ /* 0x000fe20000000010 */
[----:B------:R-:W-:Y:S02]  /*0580*/  IMAD.MOV.U32 R21, RZ, RZ, R5 ;  /* 0x000000ffff157224 */ /* 0x000fe400078e0005 */
[----:B------:R-:W-:Y:S01]  /*0590*/  IMAD.MOV.U32 R20, RZ, RZ, R14 ;  /* 0x000000ffff147224 */ /* 0x000fe200078e000e */
[----:B------:R-:W-:Y:S02]  /*05a0*/  @!P0 LOP3.LUT R20, R3, 0x7ff00000, RZ, 0xc0, !PT ;  /* 0x7ff0000003148812 */ /* 0x000fe400078ec0ff */
[----:B------:R-:W-:Y:S02]  /*05b0*/  @!P2 LOP3.LUT R21, R11, 0x7ff00000, RZ, 0xc0, !PT ;  /* 0x7ff000000b15a812 */ /* 0x000fe400078ec0ff */
[----:B------:R-:W-:Y:S01]  /*05c0*/  DMUL R18, R16, R10 ;  /* 0x0000000a10127228 */ /* 0x000fe20000000000 */
[----:B------:R-:W-:Y:S02]  /*05d0*/  VIADD R22, R20, 0xffffffff ;  /* 0xffffffff14167836 */ /* 0x000fe40000000000 */
[----:B------:R-:W-:-:S05]  /*05e0*/  VIADD R13, R21, 0xffffffff ;  /* 0xffffffff150d7836 */ /* 0x000fca0000000000 */
[----:B------:R-:W-:Y:S01]  /*05f0*/  DFMA R14, R18, -R2, R10 ;  /* 0x80000002120e722b */ /* 0x000fe2000000000a */
[----:B------:R-:W-:-:S04]  /*0600*/  ISETP.GT.U32.AND P0, PT, R13, 0x7feffffe, PT ;  /* 0x7feffffe0d00780c */ /* 0x000fc80003f04070 */
[----:B------:R-:W-:-:S03]  /*0610*/  ISETP.GT.U32.OR P0, PT, R22, 0x7feffffe, P0 ;  /* 0x7feffffe1600780c */ /* 0x000fc60000704470 */
[----:B------:R-:W-:-:S10]  /*0620*/  DFMA R14, R16, R14, R18 ;  /* 0x0000000e100e722b */ /* 0x000fd40000000012 */
[----:B------:R-:W-:Y:S05]  /*0630*/  @P0 BRA `(.L_x_4) ;  /* 0x00000000006c0947 */ /* 0x000fea0003800000 */
[----:B------:R-:W-:-:S04]  /*0640*/  LOP3.LUT R16, R7, 0x7ff00000, RZ, 0xc0, !PT ;  /* 0x7ff0000007107812 */ /* 0x000fc800078ec0ff */
[CC--:B------:R-:W-:Y:S02]  /*0650*/  VIADDMNMX R8, R5.reuse, -R16.reuse, 0xb9600000, !PT ;  /* 0xb960000005087446 */ /* 0x0c0fe40007800910 */
[----:B------:R-:W-:Y:S02]  /*0660*/  ISETP.GE.U32.AND P0, PT, R5, R16, PT ;  /* 0x000000100500720c */ /* 0x000fe40003f06070 */
[----:B------:R-:W-:Y:S02]  /*0670*/  VIMNMX R8, PT, PT, R8, 0x46a00000, PT ;  /* 0x46a0000008087848 */ /* 0x000fe40003fe0100 */
[----:B------:R-:W-:-:S05]  /*0680*/  SEL R5, R12, 0x63400000, !P0 ;  /* 0x634000000c057807 */ /* 0x000fca0004000000 */
[----:B------:R-:W-:Y:S02]  /*0690*/  IMAD.IADD R5, R8, 0x1, -R5 ;  /* 0x0000000108057824 */ /* 0x000fe400078e0a05 */
[----:B------:R-:W-:Y:S02]  /*06a0*/  IMAD.MOV.U32 R8, RZ, RZ, RZ ;  /* 0x000000ffff087224 */ /* 0x000fe400078e00ff */
[----:B------:R-:W-:-:S06]  /*06b0*/  VIADD R9, R5, 0x7fe00000 ;  /* 0x7fe0000005097836 */ /* 0x000fcc0000000000 */
[----:B------:R-:W-:-:S10]  /*06c0*/  DMUL R12, R14, R8 ;  /* 0x000000080e0c7228 */ /* 0x000fd40000000000 */
[----:B------:R-:W-:-:S13]  /*06d0*/  FSETP.GTU.AND P0, PT, |R13|, 1.469367938527859385e-39, PT ;  /* 0x001000000d00780b */ /* 0x000fda0003f0c200 */
[----:B------:R-:W-:Y:S05]  /*06e0*/  @P0 BRA `(.L_x_5) ;  /* 0x0000000000940947 */ /* 0x000fea0003800000 */
[----:B------:R-:W-:Y:S01]  /*06f0*/  DFMA R2, R14, -R2, R10 ;  /* 0x800000020e02722b */ /* 0x000fe2000000000a */
[----:B------:R-:W-:-:S09]  /*0700*/  IMAD.MOV.U32 R8, RZ, RZ, RZ ;  /* 0x000000ffff087224 */ /* 0x000fd200078e00ff */
[C---:B------:R-:W-:Y:S02]  /*0710*/  FSETP.NEU.AND P0, PT, R3.reuse, RZ, PT ;  /* 0x000000ff0300720b */ /* 0x040fe40003f0d000 */
[----:B------:R-:W-:-:S04]  /*0720*/  LOP3.LUT R7, R3, 0x80000000, R7, 0x48, !PT ;  /* 0x8000000003077812 */ /* 0x000fc800078e4807 */
[----:B------:R-:W-:-:S07]  /*0730*/  LOP3.LUT R9, R7, R9, RZ, 0xfc, !PT ;  /* 0x0000000907097212 */ /* 0x000fce00078efcff */
[----:B------:R-:W-:Y:S05]  /*0740*/  @!P0 BRA `(.L_x_5) ;  /* 0x00000000007c8947 */ /* 0x000fea0003800000 */
[----:B------:R-:W-:Y:S01]  /*0750*/  IMAD.MOV R3, RZ, RZ, -R5 ;  /* 0x000000ffff037224 */ /* 0x000fe200078e0a05 */
[----:B------:R-:W-:Y:S01]  /*0760*/  DMUL.RP R8, R14, R8 ;  /* 0x000000080e087228 */ /* 0x000fe20000008000 */
[----:B------:R-:W-:-:S06]  /*0770*/  IMAD.MOV.U32 R2, RZ, RZ, RZ ;  /* 0x000000ffff027224 */ /* 0x000fcc00078e00ff */
[----:B------:R-:W-:-:S03]  /*0780*/  DFMA R2, R12, -R2, R14 ;  /* 0x800000020c02722b */ /* 0x000fc6000000000e */
[----:B------:R-:W-:-:S03]  /*0790*/  LOP3.LUT R7, R9, R7, RZ, 0x3c, !PT ;  /* 0x0000000709077212 */ /* 0x000fc600078e3cff */
[----:B------:R-:W-:-:S04]  /*07a0*/  IADD3 R2, PT, PT, -R5, -0x43300000, RZ ;  /* 0xbcd0000005027810 */ /* 0x000fc80007ffe1ff */
[----:B------:R-:W-:-:S04]  /*07b0*/  FSETP.NEU.AND P0, PT, |R3|, R2, PT ;  /* 0x000000020300720b */ /* 0x000fc80003f0d200 */
[----:B------:R-:W-:Y:S02]  /*07c0*/  FSEL R12, R8, R12, !P0 ;  /* 0x0000000c080c7208 */ /* 0x000fe40004000000 */
[----:B------:R-:W-:Y:S01]  /*07d0*/  FSEL R13, R7, R13, !P0 ;  /* 0x0000000d070d7208 */ /* 0x000fe20004000000 */
[----:B------:R-:W-:Y:S06]  /*07e0*/  BRA `(.L_x_5) ;  /* 0x0000000000547947 */ /* 0x000fec0003800000 */
.L_x_4:
[----:B------:R-:W-:-:S14]  /*07f0*/  DSETP.NAN.AND P0, PT, R8, R8, PT ;  /* 0x000000080800722a */ /* 0x000fdc0003f08000 */
[----:B------:R-:W-:Y:S05]  /*0800*/  @P0 BRA `(.L_x_6) ;  /* 0x0000000000440947 */ /* 0x000fea0003800000 */
[----:B------:R-:W-:-:S14]  /*0810*/  DSETP.NAN.AND P0, PT, R6, R6, PT ;  /* 0x000000060600722a */ /* 0x000fdc0003f08000 */
[----:B------:R-:W-:Y:S05]  /*0820*/  @P0 BRA `(.L_x_7) ;  /* 0x0000000000300947 */ /* 0x000fea0003800000 */
[----:B------:R-:W-:Y:S01]  /*0830*/  ISETP.NE.AND P0, PT, R21, R20, PT ;  /* 0x000000141500720c */ /* 0x000fe20003f05270 */
[----:B------:R-:W-:Y:S02]  /*0840*/  IMAD.MOV.U32 R12, RZ, RZ, 0x0 ;  /* 0x00000000ff0c7424 */ /* 0x000fe400078e00ff */
[----:B------:R-:W-:-:S10]  /*0850*/  IMAD.MOV.U32 R13, RZ, RZ, -0x80000 ;  /* 0xfff80000ff0d7424 */ /* 0x000fd400078e00ff */
[----:B------:R-:W-:Y:S05]  /*0860*/  @!P0 BRA `(.L_x_5) ;  /* 0x0000000000348947 */ /* 0x000fea0003800000 */
[----:B------:R-:W-:Y:S02]  /*0870*/  ISETP.NE.AND P0, PT, R21, 0x7ff00000, PT ;  /* 0x7ff000001500780c */ /* 0x000fe40003f05270 */
[----:B------:R-:W-:Y:S02]  /*0880*/  LOP3.LUT R13, R9, 0x80000000, R7, 0x48, !PT ;  /* 0x80000000090d7812 */ /* 0x000fe400078e4807 */
[----:B------:R-:W-:-:S13]  /*0890*/  ISETP.EQ.OR P0, PT, R20, RZ, !P0 ;  /* 0x000000ff1400720c */ /* 0x000fda0004702670 */
[----:B------:R-:W-:Y:S01]  /*08a0*/  @P0 LOP3.LUT R2, R13, 0x7ff00000, RZ, 0xfc, !PT ;  /* 0x7ff000000d020812 */ /* 0x000fe200078efcff */
[----:B------:R-:W-:Y:S02]  /*08b0*/  @!P0 IMAD.MOV.U32 R12, RZ, RZ, RZ ;  /* 0x000000ffff0c8224 */ /* 0x000fe400078e00ff */
[----:B------:R-:W-:Y:S02]  /*08c0*/  @P0 IMAD.MOV.U32 R12, RZ, RZ, RZ ;  /* 0x000000ffff0c0224 */ /* 0x000fe400078e00ff */
[----:B------:R-:W-:Y:S01]  /*08d0*/  @P0 IMAD.MOV.U32 R13, RZ, RZ, R2 ;  /* 0x000000ffff0d0224 */ /* 0x000fe200078e0002 */
[----:B------:R-:W-:Y:S06]  /*08e0*/  BRA `(.L_x_5) ;  /* 0x0000000000147947 */ /* 0x000fec0003800000 */
.L_x_7:
[----:B------:R-:W-:Y:S01]  /*08f0*/  LOP3.LUT R13, R7, 0x80000, RZ, 0xfc, !PT ;  /* 0x00080000070d7812 */ /* 0x000fe200078efcff */
[----:B------:R-:W-:Y:S01]  /*0900*/  IMAD.MOV.U32 R12, RZ, RZ, R6 ;  /* 0x000000ffff0c7224 */ /* 0x000fe200078e0006 */
[----:B------:R-:W-:Y:S06]  /*0910*/  BRA `(.L_x_5) ;  /* 0x0000000000087947 */ /* 0x000fec0003800000 */
.L_x_6:
[----:B------:R-:W-:Y:S01]  /*0920*/  LOP3.LUT R13, R9, 0x80000, RZ, 0xfc, !PT ;  /* 0x00080000090d7812 */ /* 0x000fe200078efcff */
[----:B------:R-:W-:-:S07]  /*0930*/  IMAD.MOV.U32 R12, RZ, RZ, R8 ;  /* 0x000000ffff0c7224 */ /* 0x000fce00078e0008 */
.L_x_5:
[----:B------:R-:W-:Y:S05]  /*0940*/  BSYNC.RECONVERGENT B1 ;  /* 0x0000000000017941 */ /* 0x000fea0003800200 */
.L_x_3:
[----:B------:R-:W-:Y:S02]  /*0950*/  IMAD.MOV.U32 R2, RZ, RZ, R0 ;  /* 0x000000ffff027224 */ /* 0x000fe400078e0000 */
[----:B------:R-:W-:-:S04]  /*0960*/  IMAD.MOV.U32 R3, RZ, RZ, 0x0 ;  /* 0x00000000ff037424 */ /* 0x000fc800078e00ff */
[----:B------:R-:W-:Y:S05]  /*0970*/  RET.REL.NODEC R2 `(_Z22calculoCampoElectricoYPfS_fi) ;  /* 0xfffffff402a07950 */ /* 0x000fea0003c3ffff */
        .weak           $__internal_1_$__cuda_sm3x_div_rn_noftz_f32_slowpath
        .type           $__internal_1_$__cuda_sm3x_div_rn_noftz_f32_slowpath,@function
        .size           $__internal_1_$__cuda_sm3x_div_rn_noftz_f32_slowpath,(.L_x_173 - $__internal_1_$__cuda_sm3x_div_rn_noftz_f32_slowpath)
$__internal_1_$__cuda_sm3x_div_rn_noftz_f32_slowpath:
[----:B------:R-:W0:Y:S01]  /*0980*/  LDC R3, c[0x0][0x390] ;  /* 0x0000e400ff037b82 */ /* 0x000e220000000800 */
[----:B------:R-:W-:-:S04]  /*0990*/  SHF.R.U32.HI R0, RZ, 0x17, R5 ;  /* 0x00000017ff007819 */ /* 0x000fc80000011605 */
[----:B------:R-:W-:-:S03]  /*09a0*/  LOP3.LUT R7, R0, 0xff, RZ, 0xc0, !PT ;  /* 0x000000ff00077812 */ /* 0x000fc600078ec0ff */
[----:B------:R-:W1:Y:S02]  /*09b0*/  LDC R10, c[0x0][0x390] ;  /* 0x0000e400ff0a7b82 */ /* 0x000e640000000800 */
[----:B------:R-:W-:-:S05]  /*09c0*/  VIADD R13, R7, 0xffffffff ;  /* 0xffffffff070d7836 */ /* 0x000fca0000000000 */
[----:B------:R-:W-:Y:S02]  /*09d0*/  ISETP.GT.U32.AND P0, PT, R13, 0xfd, PT ;  /* 0x000000fd0d00780c */ /* 0x000fe40003f04070 */
[----:B0-----:R-:W-:-:S04]  /*09e0*/  SHF.R.U32.HI R0, RZ, 0x17, R3 ;  /* 0x00000017ff007819 */ /* 0x001fc80000011603 */
[----:B------:R-:W-:-:S05]  /*09f0*/  LOP3.LUT R6, R0, 0xff, RZ, 0xc0, !PT ;  /* 0x000000ff00067812 */ /* 0x000fca00078ec0ff */
[----:B------:R-:W-:-:S05]  /*0a00*/  VIADD R12, R6, 0xffffffff ;  /* 0xffffffff060c7836 */ /* 0x000fca0000000000 */
[----:B------:R-:W-:-:S13]  /*0a10*/  ISETP.GT.U32.OR P0, PT, R12, 0xfd, P0 ;  /* 0x000000fd0c00780c */ /* 0x000fda0000704470 */
[----:B------:R-:W-:Y:S01]  /*0a20*/  @!P0 IMAD.MOV.U32 R11, RZ, RZ, RZ ;  /* 0x000000ffff0b8224 */ /* 0x000fe200078e00ff */
[----:B-1----:R-:W-:Y:S06]  /*0a30*/  @!P0 BRA `(.L_x_8) ;  /* 0x0000000000608947 */ /* 0x002fec0003800000 */
[----:B------:R-:W-:Y:S01]  /*0a40*/  FSETP.GTU.FTZ.AND P0, PT, |R3|, +INF , PT ;  /* 0x7f8000000300780b */ /* 0x000fe20003f1c200 */
[----:B------:R-:W-:Y:S01]  /*0a50*/  IMAD.MOV.U32 R0, RZ, RZ, R5 ;  /* 0x000000ffff007224 */ /* 0x000fe200078e0005 */
[----:B------:R-:W-:-:S04]  /*0a60*/  FSETP.GTU.FTZ.AND P1, PT, |R5|, +INF , PT ;  /* 0x7f8000000500780b */ /* 0x000fc80003f3c200 */
[----:B------:R-:W-:-:S13]  /*0a70*/  PLOP3.LUT P0, PT, P0, P1, PT, 0xf8, 0x8f ;  /* 0x00000000008f781c */ /* 0x000fda0000703f70 */
[----:B------:R-:W-:Y:S05]  /*0a80*/  @P0 BRA `(.L_x_9) ;  /* 0x0000000400440947 */ /* 0x000fea0003800000 */
[----:B------:R-:W-:-:S13]  /*0a90*/  LOP3.LUT P0, RZ, R5, 0x7fffffff, R10, 0xc8, !PT ;  /* 0x7fffffff05ff7812 */ /* 0x000fda000780c80a */
[----:B------:R-:W-:Y:S05]  /*0aa0*/  @!P0 BRA `(.L_x_10) ;  /* 0x0000000400348947 */ /* 0x000fea0003800000 */
[C---:B------:R-:W-:Y:S02]  /*0ab0*/  FSETP.NEU.FTZ.AND P2, PT, |R3|.reuse, +INF , PT ;  /* 0x7f8000000300780b */ /* 0x040fe40003f5d200 */
[----:B------:R-:W-:Y:S02]  /*0ac0*/  FSETP.NEU.FTZ.AND P1, PT, |R0|, +INF , PT ;  /* 0x7f8000000000780b */ /* 0x000fe40003f3d200 */
[----:B------:R-:W-:-:S11]  /*0ad0*/  FSETP.NEU.FTZ.AND P0, PT, |R3|, +INF , PT ;  /* 0x7f8000000300780b */ /* 0x000fd60003f1d200 */
[----:B------:R-:W-:Y:S05]  /*0ae0*/  @!P1 BRA !P2, `(.L_x_10) ;  /* 0x0000000400249947 */ /* 0x000fea0005000000 */
[----:B------:R-:W-:-:S04]  /*0af0*/  LOP3.LUT P2, RZ, R10, 0x7fffffff, RZ, 0xc0, !PT ;  /* 0x7fffffff0aff7812 */ /* 0x000fc8000784c0ff */
[----:B------:R-:W-:-:S13]  /*0b00*/  PLOP3.LUT P1, PT, P1, P2, PT, 0x2f, 0xf2 ;  /* 0x0000000000f2781c */ /* 0x000fda0000f24577 */
[----:B------:R-:W-:Y:S05]  /*0b10*/  @P1 BRA `(.L_x_11) ;  /* 0x0000000400101947 */ /* 0x000fea0003800000 */
[----:B------:R-:W-:-:S04]  /*0b20*/  LOP3.LUT P1, RZ, R5, 0x7fffffff, RZ, 0xc0, !PT ;  /* 0x7fffffff05ff7812 */ /* 0x000fc8000782c0ff */
[----:B------:R-:W-:-:S13]  /*0b30*/  PLOP3.LUT P0, PT, P0, P1, PT, 0x2f, 0xf2 ;  /* 0x0000000000f2781c */ /* 0x000fda0000702577 */
[----:B------:R-:W-:Y:S05]  /*0b40*/  @P0 BRA `(.L_x_12) ;  /* 0x0000000000f80947 */ /* 0x000fea0003800000 */
[----:B------:R-:W-:Y:S02]  /*0b50*/  ISETP.GE.AND P0, PT, R12, RZ, PT ;  /* 0x000000ff0c00720c */ /* 0x000fe40003f06270 */
[----:B------:R-:W-:-:S11]  /*0b60*/  ISETP.GE.AND P1, PT, R13, RZ, PT ;  /* 0x000000ff0d00720c */ /* 0x000fd60003f26270 */
[----:B------:R-:W-:Y:S02]  /*0b70*/  @P0 IMAD.MOV.U32 R11, RZ, RZ, RZ ;  /* 0x000000ffff0b0224 */ /* 0x000fe400078e00ff */
[----:B------:R-:W-:Y:S01]  /*0b80*/  @!P0 FFMA R10, R3, 1.84467440737095516160e+19, RZ ;  /* 0x5f800000030a8823 */ /* 0x000fe200000000ff */
[----:B------:R-:W-:Y:S02]  /*0b90*/  @!P0 IMAD.MOV.U32 R11, RZ, RZ, -0x40 ;  /* 0xffffffc0ff0b8424 */ /* 0x000fe400078e00ff */
[----:B------:R-:W-:Y:S02]  /*0ba0*/  @!P1 FFMA R5, R0, 1.84467440737095516160e+19, RZ ;  /* 0x5f80000000059823 */ /* 0x000fe400000000ff */
[----:B------:R-:W-:-:S07]  /*0bb0*/  @!P1 VIADD R11, R11, 0x40 ;  /* 0x000000400b0b9836 */ /* 0x000fce0000000000 */
.L_x_8:
[----:B------:R-:W-:Y:S01]  /*0bc0*/  LEA R0, R7, 0xc0800000, 0x17 ;  /* 0xc080000007007811 */ /* 0x000fe200078eb8ff */
[----:B------:R-:W-:-:S04]  /*0bd0*/  VIADD R6, R6, 0xffffff81 ;  /* 0xffffff8106067836 */ /* 0x000fc80000000000 */
[----:B------:R-:W-:Y:S02]  /*0be0*/  IMAD.IADD R5, R5, 0x1, -R0 ;  /* 0x0000000105057824 */ /* 0x000fe400078e0a00 */
[C---:B------:R-:W-:Y:S01]  /*0bf0*/  IMAD R0, R6.reuse, -0x800000, R10 ;  /* 0xff80000006007824 */ /* 0x040fe200078e020a */
[----:B------:R-:W-:Y:S01]  /*0c00*/  IADD3 R6, PT, PT, R6, 0x7f, -R7 ;  /* 0x0000007f06067810 */ /* 0x000fe20007ffe807 */
[----:B------:R-:W0:Y:S01]  /*0c10*/  MUFU.RCP R3, R5 ;  /* 0x0000000500037308 */ /* 0x000e220000001000 */
[----:B------:R-:W-:-:S03]  /*0c20*/  FADD.FTZ R13, -R5, -RZ ;  /* 0x800000ff050d7221 */ /* 0x000fc60000010100 */
[----:B------:R-:W-:Y:S02]  /*0c30*/  IMAD.IADD R6, R6, 0x1, R11 ;  /* 0x0000000106067824 */ /* 0x000fe400078e020b */
[----:B0-----:R-:W-:-:S04]  /*0c40*/  FFMA R12, R3, R13, 1 ;  /* 0x3f800000030c7423 */ /* 0x001fc8000000000d */
[----:B------:R-:W-:-:S04]  /*0c50*/  FFMA R12, R3, R12, R3 ;  /* 0x0000000c030c7223 */ /* 0x000fc80000000003 */
[----:B------:R-:W-:-:S04]  /*0c60*/  FFMA R3, R0, R12, RZ ;  /* 0x0000000c00037223 */ /* 0x000fc800000000ff */
[----:B------:R-:W-:-:S04]  /*0c70*/  FFMA R10, R13, R3, R0 ;  /* 0x000000030d0a7223 */ /* 0x000fc80000000000 */
[----:B------:R-:W-:-:S04]  /*0c80*/  FFMA R15, R12, R10, R3 ;  /* 0x0000000a0c0f7223 */ /* 0x000fc80000000003 */
[----:B------:R-:W-:-:S04]  /*0c90*/  FFMA R10, R13, R15, R0 ;  /* 0x0000000f0d0a7223 */ /* 0x000fc80000000000 */
[----:B------:R-:W-:-:S05]  /*0ca0*/  FFMA R0, R12, R10, R15 ;  /* 0x0000000a0c007223 */ /* 0x000fca000000000f */
[----:B------:R-:W-:-:S04]  /*0cb0*/  SHF.R.U32.HI R3, RZ, 0x17, R0 ;  /* 0x00000017ff037819 */ /* 0x000fc80000011600 */
[----:B------:R-:W-:-:S05]  /*0cc0*/  LOP3.LUT R3, R3, 0xff, RZ, 0xc0, !PT ;  /* 0x000000ff03037812 */ /* 0x000fca00078ec0ff */
[----:B------:R-:W-:-:S04]  /*0cd0*/  IMAD.IADD R7, R3, 0x1, R6 ;  /* 0x0000000103077824 */ /* 0x000fc800078e0206 */
[----:B------:R-:W-:-:S05]  /*0ce0*/  VIADD R3, R7, 0xffffffff ;  /* 0xffffffff07037836 */ /* 0x000fca0000000000 */
[----:B------:R-:W-:-:S13]  /*0cf0*/  ISETP.GE.U32.AND P0, PT, R3, 0xfe, PT ;  /* 0x000000fe0300780c */ /* 0x000fda0003f06070 */
[----:B------:R-:W-:Y:S05]  /*0d00*/  @!P0 BRA `(.L_x_13) ;  /* 0x0000000000808947 */ /* 0x000fea0003800000 */
[----:B------:R-:W-:-:S13]  /*0d10*/  ISETP.GT.AND P0, PT, R7, 0xfe, PT ;  /* 0x000000fe0700780c */ /* 0x000fda0003f04270 */
[----:B------:R-:W-:Y:S05]  /*0d20*/  @P0 BRA `(.L_x_14) ;  /* 0x00000000006c0947 */ /* 0x000fea0003800000 */
[----:B------:R-:W-:-:S13]  /*0d30*/  ISETP.GE.AND P0, PT, R7, 0x1, PT ;  /* 0x000000010700780c */ /* 0x000fda0003f06270 */
[----:B------:R-:W-:Y:S05]  /*0d40*/  @P0 BRA `(.L_x_15) ;  /* 0x0000000000980947 */ /* 0x000fea0003800000 */
[----:B------:R-:W-:Y:S02]  /*0d50*/  ISETP.GE.AND P0, PT, R7, -0x18, PT ;  /* 0xffffffe80700780c */ /* 0x000fe40003f06270 */
[----:B------:R-:W-:-:S11]  /*0d60*/  LOP3.LUT R0, R0, 0x80000000, RZ, 0xc0, !PT ;  /* 0x8000000000007812 */ /* 0x000fd600078ec0ff */
[----:B------:R-:W-:Y:S05]  /*0d70*/  @!P0 BRA `(.L_x_15) ;  /* 0x00000000008c8947 */ /* 0x000fea0003800000 */
[CCC-:B------:R-:W-:Y:S01]  /*0d80*/  FFMA.RZ R3, R12.reuse, R10.reuse, R15.reuse ;  /* 0x0000000a0c037223 */ /* 0x1c0fe2000000c00f */
[CCC-:B------:R-:W-:Y:S01]  /*0d90*/  FFMA.RM R6, R12.reuse, R10.reuse, R15.reuse ;  /* 0x0000000a0c067223 */ /* 0x1c0fe2000000400f */
[C---:B------:R-:W-:Y:S02]  /*0da0*/  ISETP.NE.AND P2, PT, R7.reuse, RZ, PT ;  /* 0x000000ff0700720c */ /* 0x040fe40003f45270 */
[----:B------:R-:W-:Y:S02]  /*0db0*/  ISETP.NE.AND P1, PT, R7, RZ, PT ;  /* 0x000000ff0700720c */ /* 0x000fe40003f25270 */
[----:B------:R-:W-:Y:S01]  /*0dc0*/  LOP3.LUT R5, R3, 0x7fffff, RZ, 0xc0, !PT ;  /* 0x007fffff03057812 */ /* 0x000fe200078ec0ff */
[----:B------:R-:W-:Y:S01]  /*0dd0*/  FFMA.RP R3, R12, R10, R15 ;  /* 0x0000000a0c037223 */ /* 0x000fe2000000800f */
[----:B------:R-:W-:Y:S02]  /*0de0*/  VIADD R10, R7, 0x20 ;  /* 0x00000020070a7836 */ /* 0x000fe40000000000 */
[----:B------:R-:W-:Y:S01]  /*0df0*/  LOP3.LUT R5, R5, 0x800000, RZ, 0xfc, !PT ;  /* 0x0080000005057812 */ /* 0x000fe200078efcff */
[----:B------:R-:W-:Y:S01]  /*0e00*/  IMAD.MOV R7, RZ, RZ, -R7 ;  /* 0x000000ffff077224 */ /* 0x000fe200078e0a07 */
[----:B------:R-:W-:-:S02]  /*0e10*/  FSETP.NEU.FTZ.AND P0, PT, R3, R6, PT ;  /* 0x000000060300720b */ /* 0x000fc40003f1d000 */
[----:B------:R-:W-:Y:S02]  /*0e20*/  SHF.L.U32 R10, R5, R10, RZ ;  /* 0x0000000a050a7219 */ /* 0x000fe400000006ff */
[----:B------:R-:W-:Y:S02]  /*0e30*/  SEL R6, R7, RZ, P2 ;  /* 0x000000ff07067207 */ /* 0x000fe40001000000 */
[----:B------:R-:W-:Y:S02]  /*0e40*/  ISETP.NE.AND P1, PT, R10, RZ, P1 ;  /* 0x000000ff0a00720c */ /* 0x000fe40000f25270 */
[----:B------:R-:W-:Y:S02]  /*0e50*/  SHF.R.U32.HI R6, RZ, R6, R5 ;  /* 0x00000006ff067219 */ /* 0x000fe40000011605 */
[----:B------:R-:W-:Y:S02]  /*0e60*/  PLOP3.LUT P0, PT, P0, P1, PT, 0xf8, 0x8f ;  /* 0x00000000008f781c */ /* 0x000fe40000703f70 */
[----:B------:R-:W-:-:S02]  /*0e70*/  SHF.R.U32.HI R10, RZ, 0x1, R6 ;  /* 0x00000001ff0a7819 */ /* 0x000fc40000011606 */
[----:B------:R-:W-:-:S04]  /*0e80*/  SEL R3, RZ, 0x1, !P0 ;  /* 0x00000001ff037807 */ /* 0x000fc80004000000 */
[----:B------:R-:W-:-:S04]  /*0e90*/  LOP3.LUT R3, R3, 0x1, R10, 0xf8, !PT ;  /* 0x0000000103037812 */ /* 0x000fc800078ef80a */
[----:B------:R-:W-:-:S05]  /*0ea0*/  LOP3.LUT R3, R3, R6, RZ, 0xc0, !PT ;  /* 0x0000000603037212 */ /* 0x000fca00078ec0ff */
[----:B------:R-:W-:-:S05]  /*0eb0*/  IMAD.IADD R3, R10, 0x1, R3 ;  /* 0x000000010a037824 */ /* 0x000fca00078e0203 */
[----:B------:R-:W-:Y:S01]  /*0ec0*/  LOP3.LUT R0, R3, R0, RZ, 0xfc, !PT ;  /* 0x0000000003007212 */ /* 0x000fe200078efcff */
[----:B------:R-:W-:Y:S06]  /*0ed0*/  BRA `(.L_x_15) ;  /* 0x0000000000347947 */ /* 0x000fec0003800000 */
.L_x_14:
[----:B------:R-:W-:-:S04]  /*0ee0*/  LOP3.LUT R0, R0, 0x80000000, RZ, 0xc0, !PT ;  /* 0x8000000000007812 */ /* 0x000fc800078ec0ff */
[----:B------:R-:W-:Y:S01]  /*0ef0*/  LOP3.LUT R0, R0, 0x7f800000, RZ, 0xfc, !PT ;  /* 0x7f80000000007812 */ /* 0x000fe200078efcff */
[----:B------:R-:W-:Y:S06]  /*0f00*/  BRA `(.L_x_15) ;  /* 0x0000000000287947 */ /* 0x000fec0003800000 */
.L_x_13:
[----:B------:R-:W-:Y:S01]  /*0f10*/  IMAD R0, R6, 0x800000, R0 ;  /* 0x0080000006007824 */ /* 0x000fe200078e0200 */
[----:B------:R-:W-:Y:S06]  /*0f20*/  BRA `(.L_x_15) ;  /* 0x0000000000207947 */ /* 0x000fec0003800000 */
.L_x_12:
[----:B------:R-:W-:-:S04]  /*0f30*/  LOP3.LUT R0, R5, 0x80000000, R10, 0x48, !PT ;  /* 0x8000000005007812 */ /* 0x000fc800078e480a */
[----:B------:R-:W-:Y:S01]  /*0f40*/  LOP3.LUT R0, R0, 0x7f800000, RZ, 0xfc, !PT ;  /* 0x7f80000000007812 */ /* 0x000fe200078efcff */
[----:B------:R-:W-:Y:S06]  /*0f50*/  BRA `(.L_x_15) ;  /* 0x0000000000147947 */ /* 0x000fec0003800000 */
.L_x_11:
[----:B------:R-:W-:Y:S01]  /*0f60*/  LOP3.LUT R0, R5, 0x80000000, R10, 0x48, !PT ;  /* 0x8000000005007812 */ /* 0x000fe200078e480a */
[----:B------:R-:W-:Y:S06]  /*0f70*/  BRA `(.L_x_15) ;  /* 0x00000000000c7947 */ /* 0x000fec0003800000 */
.L_x_10:
[----:B------:R-:W0:Y:S01]  /*0f80*/  MUFU.RSQ R0, -QNAN ;  /* 0xffc0000000007908 */ /* 0x000e220000001400 */
[----:B------:R-:W-:Y:S05]  /*0f90*/  BRA `(.L_x_15) ;  /* 0x0000000000047947 */ /* 0x000fea0003800000 */
.L_x_9:
[----:B------:R-:W-:-:S07]  /*0fa0*/  FADD.FTZ R0, R0, R3 ;  /* 0x0000000300007221 */ /* 0x000fce0000010000 */
.L_x_15:
[----:B------:R-:W-:-:S04]  /*0fb0*/  IMAD.MOV.U32 R3, RZ, RZ, 0x0 ;  /* 0x00000000ff037424 */ /* 0x000fc800078e00ff */
[----:B0-----:R-:W-:Y:S05]  /*0fc0*/  RET.REL.NODEC R2 `(_Z22calculoCampoElectricoYPfS_fi) ;  /* 0xfffffff0020c7950 */ /* 0x001fea0003c3ffff */
.L_x_16:
[----:B------:R-:W-:-:S00]  /*0fd0*/  BRA `(.L_x_16) ;  /* 0xfffffffc00fc7947 */ /* 0x000fc0000383ffff */
[----:B------:R-:W-:-:S00]  /*0fe0*/  NOP ;  /* 0x0000000000007918 */ /* 0x000fc00000000000 */
        /* <DEDUP_REMOVED lines=9> */
.L_x_173:


//--------------------- .text._Z22calculoCampoElectricoXPfS_fi --------------------------
	.section	.text._Z22calculoCampoElectricoXPfS_fi,"ax",@progbits
	.align	128
        .global         _Z22calculoCampoElectricoXPfS_fi
        .type           _Z22calculoCampoElectricoXPfS_fi,@function
        .size           _Z22calculoCampoElectricoXPfS_fi,(.L_x_175 - _Z22calculoCampoElectricoXPfS_fi)
        .other          _Z22calculoCampoElectricoXPfS_fi,@"STO_CUDA_ENTRY STV_DEFAULT"
_Z22calculoCampoElectricoXPfS_fi:
.text._Z22calculoCampoElectricoXPfS_fi:
[----:B------:R-:W-:Y:S01]  /*0000*/  LDC R1, c[0x0][0x37c] ;  /* 0x0000df00ff017b82 */ /* 0x000fe20000000800 */
[----:B------:R-:W0:Y:S07]  /*0010*/  S2R R3, SR_TID.Y ;  /* 0x0000000000037919 */ /* 0x000e2e0000002200 */
[----:B------:R-:W1:Y:S01]  /*0020*/  LDC R5, c[0x0][0x360] ;  /* 0x0000d800ff057b82 */ /* 0x000e620000000800 */
[----:B------:R-:W2:Y:S01]  /*0030*/  LDCU UR7, c[0x0][0x394] ;  /* 0x00007280ff0777ac */ /* 0x000ea20008000800 */
[----:B------:R-:W1:Y:S06]  /*0040*/  S2R R0, SR_TID.X ;  /* 0x0000000000007919 */ /* 0x000e6c0000002100 */
[----:B------:R-:W0:Y:S08]  /*0050*/  S2UR UR6, SR_CTAID.Y ;  /* 0x00000000000679c3 */ /* 0x000e300000002600 */
[----:B------:R-:W0:Y:S01]  /*0060*/  LDC R4, c[0x0][0x364] ;  /* 0x0000d900ff047b82 */ /* 0x000e220000000800 */
[----:B--2---:R-:W-:-:S07]  /*0070*/  UIADD3 UR4, UPT, UPT, UR7, -0x2, URZ ;  /* 0xfffffffe07047890 */ /* 0x004fce000fffe0ff */
[----:B------:R-:W1:Y:S01]  /*0080*/  S2UR UR5, SR_CTAID.X ;  /* 0x00000000000579c3 */ /* 0x000e620000002500 */
[----:B0-----:R-:W-:-:S05]  /*0090*/  IMAD R4, R4, UR6, R3 ;  /* 0x0000000604047c24 */ /* 0x001fca000f8e0203 */
[----:B------:R-:W-:Y:S01]  /*00a0*/  ISETP.GE.AND P0, PT, R4, UR4, PT ;  /* 0x0000000404007c0c */ /* 0x000fe2000bf06270 */
[----:B-1----:R-:W-:-:S05]  /*00b0*/  IMAD R5, R5, UR5, R0 ;  /* 0x0000000505057c24 */ /* 0x002fca000f8e0200 */
[----:B------:R-:W-:-:S13]  /*00c0*/  ISETP.GE.OR P0, PT, R5, UR7, P0 ;  /* 0x0000000705007c0c */ /* 0x000fda0008706670 */
[----:B------:R-:W-:Y:S05]  /*00d0*/  @P0 EXIT ;  /* 0x000000000000094d */ /* 0x000fea0003800000 */
[----:B------:R-:W0:Y:S01]  /*00e0*/  LDC.64 R2, c[0x0][0x380] ;  /* 0x0000e000ff027b82 */ /* 0x000e220000000a00 */
[----:B------:R-:W1:Y:S01]  /*00f0*/  LDCU.64 UR4, c[0x0][0x358] ;  /* 0x00006b00ff0477ac */ /* 0x000e620008000a00 */
[----:B------:R-:W-:Y:S01]  /*0100*/  I2FP.F32.S32 R10, UR7 ;  /* 0x00000007000a7c45 */ /* 0x000fe20008201400 */
[----:B------:R-:W2:Y:S01]  /*0110*/  LDCU UR6, c[0x0][0x390] ;  /* 0x00007200ff0677ac */ /* 0x000ea20008000800 */
[----:B0-----:R-:W-:-:S05]  /*0120*/  IMAD.WIDE.U32 R2, R4, 0x4, R2 ;  /* 0x0000000404027825 */ /* 0x001fca00078e0002 */
[----:B-1----:R-:W3:Y:S04]  /*0130*/  LDG.E R6, desc[UR4][R2.64+-0x4] ;  /* 0xfffffc0402067981 */ /* 0x002ee8000c1e1900 */
[----:B------:R-:W3:Y:S01]  /*0140*/  LDG.E R7, desc[UR4][R2.64+0x4] ;  /* 0x0000040402077981 */ /* 0x000ee2000c1e1900 */
[----:B------:R-:W0:Y:S01]  /*0150*/  MUFU.RCP R9, R10 ;  /* 0x0000000a00097308 */ /* 0x000e220000001000 */
[----:B--2---:R-:W-:-:S07]  /*0160*/  IMAD.U32 R11, RZ, RZ, UR6 ;  /* 0x00000006ff0b7e24 */ /* 0x004fce000f8e00ff */
[----:B------:R-:W1:Y:S01]  /*0170*/  FCHK P0, R11, R10 ;  /* 0x0000000a0b007302 */ /* 0x000e620000000000 */
[----:B0-----:R-:W-:-:S04]  /*0180*/  FFMA R0, -R10, R9, 1 ;  /* 0x3f8000000a007423 */ /* 0x001fc80000000109 */
[----:B------:R-:W-:Y:S01]  /*0190*/  FFMA R0, R9, R0, R9 ;  /* 0x0000000009007223 */ /* 0x000fe20000000009 */
[----:B---3--:R-:W-:-:S03]  /*01a0*/  FADD R6, R6, -R7 ;  /* 0x8000000706067221 */ /* 0x008fc60000000000 */
[----:B------:R-:W-:Y:S01]  /*01b0*/  FFMA R7, R0, UR6, RZ ;  /* 0x0000000600077c23 */ /* 0x000fe200080000ff */
[----:B------:R0:W2:Y:S03]  /*01c0*/  F2F.F64.F32 R8, R6 ;  /* 0x0000000600087310 */ /* 0x0000a60000201800 */
[----:B------:R-:W-:-:S04]  /*01d0*/  FFMA R2, -R10, R7, UR6 ;  /* 0x000000060a027e23 */ /* 0x000fc80008000107 */
[----:B------:R-:W-:Y:S01]  /*01e0*/  FFMA R0, R0, R2, R7 ;  /* 0x0000000200007223 */ /* 0x000fe20000000007 */
[----:B-1----:R-:W-:Y:S06]  /*01f0*/  @!P0 BRA `(.L_x_17) ;  /* 0x0000000000088947 */ /* 0x002fec0003800000 */
[----:B------:R-:W-:-:S07]  /*0200*/  MOV R2, 0x220 ;  /* 0x0000022000027802 */ /* 0x000fce0000000f00 */
[----:B0-2---:R-:W-:Y:S05]  /*0210*/  CALL.REL.NOINC `($__internal_3_$__cuda_sm3x_div_rn_noftz_f32_slowpath) ;  /* 0x0000000400e47944 */ /* 0x005fea0003c00000 */
.L_x_17:
[----:B0-----:R-:W0:Y:S01]  /*0220*/  F2F.F64.F32 R6, R0 ;  /* 0x0000000000067310 */ /* 0x001e220000201800 */
[----:B------:R-:W-:Y:S01]  /*0230*/  IMAD.MOV.U32 R2, RZ, RZ, 0x1 ;  /* 0x00000001ff027424 */ /* 0x000fe200078e00ff */
[----:B--2---:R-:W-:Y:S01]  /*0240*/  FSETP.GEU.AND P1, PT, |R9|, 6.5827683646048100446e-37, PT ;  /* 0x036000000900780b */ /* 0x004fe20003f2e200 */
[----:B------:R-:W-:Y:S01]  /*0250*/  BSSY.RECONVERGENT B0, `(.L_x_18) ;  /* 0x0000012000007945 */ /* 0x000fe20003800200 */
[----:B0-----:R-:W-:-:S06]  /*0260*/  DADD R6, R6, R6 ;  /* 0x0000000006067229 */ /* 0x001fcc0000000006 */
        /* <DEDUP_REMOVED lines=13> */
[----:B------:R-:W-:Y:S05]  /*0340*/  CALL.REL.NOINC `($__internal_2_$__cuda_sm20_div_rn_f64_full) ;  /* 0x0000000000287944 */ /* 0x000fea0003c00000 */
[----:B------:R-:W-:Y:S02]  /*0350*/  IMAD.MOV.U32 R2, RZ, RZ, R12 ;  /* 0x000000ffff027224 */ /* 0x000fe400078e000c */
[----:B------:R-:W-:-:S07]  /*0360*/  IMAD.MOV.U32 R3, RZ, RZ, R13 ;  /* 0x000000ffff037224 */ /* 0x000fce00078e000d */
.L_x_19:
[----:B------:R-:W-:Y:S05]  /*0370*/  BSYNC.RECONVERGENT B0 ;  /* 0x0000000000007941 */ /* 0x000fea0003800200 */
.L_x_18:
[----:B------:R-:W0:Y:S01]  /*0380*/  LDC.64 R6, c[0x0][0x388] ;  /* 0x0000e200ff067b82 */ /* 0x000e220000000a00 */
[----:B------:R-:W1:Y:S01]  /*0390*/  LDCU UR6, c[0x0][0x394] ;  /* 0x00007280ff0677ac */ /* 0x000e620008000800 */
[----:B------:R-:W2:Y:S01]  /*03a0*/  F2F.F32.F64 R3, R2 ;  /* 0x0000000200037310 */ /* 0x000ea20000301000 */
[----:B-1----:R-:W-:-:S04]  /*03b0*/  IMAD R5, R5, UR6, R4 ;  /* 0x0000000605057c24 */ /* 0x002fc8000f8e0204 */
[----:B0-----:R-:W-:-:S05]  /*03c0*/  IMAD.WIDE R4, R5, 0x4, R6 ;  /* 0x0000000405047825 */ /* 0x001fca00078e0206 */
[----:B--2---:R-:W-:Y:S01]  /*03d0*/  STG.E desc[UR4][R4.64], R3 ;  /* 0x0000000304007986 */ /* 0x004fe2000c101904 */
[----:B------:R-:W-:Y:S05]  /*03e0*/  EXIT ;  /* 0x000000000000794d */ /* 0x000fea0003800000 */
        .weak           $__internal_2_$__cuda_sm20_div_rn_f64_full
        .type           $__internal_2_$__cuda_sm20_div_rn_f64_full,@function
        .size           $__internal_2_$__cuda_sm20_div_rn_f64_full,($__internal_3_$__cuda_sm3x_div_rn_noftz_f32_slowpath - $__internal_2_$__cuda_sm20_div_rn_f64_full)
$__internal_2_$__cuda_sm20_div_rn_f64_full:
[C---:B------:R-:W-:Y:S01]  /*03f0*/  FSETP.GEU.AND P0, PT, |R7|.reuse, 1.469367938527859385e-39, PT ;  /* 0x001000000700780b */ /* 0x040fe20003f0e200 */
[----:B------:R-:W-:Y:S01]  /*0400*/  IMAD.MOV.U32 R10, RZ, RZ, 0x1 ;  /* 0x00000001ff0a7424 */ /* 0x000fe200078e00ff */
[----:B------:R-:W-:Y:S01]  /*0410*/  LOP3.LUT R2, R7, 0x800fffff, RZ, 0xc0, !PT ;  /* 0x800fffff07027812 */ /* 0x000fe200078ec0ff */
[----:B------:R-:W-:Y:S01]  /*0420*/  BSSY.RECONVERGENT B1, `(.L_x_20) ;  /* 0x0000055000017945 */ /* 0x000fe20003800200 */
[C---:B------:R-:W-:Y:S02]  /*0430*/  FSETP.GEU.AND P2, PT, |R9|.reuse, 1.469367938527859385e-39, PT ;  /* 0x001000000900780b */ /* 0x040fe40003f4e200 */
[----:B------:R-:W-:Y:S01]  /*0440*/  LOP3.LUT R3, R2, 0x3ff00000, RZ, 0xfc, !PT ;  /* 0x3ff0000002037812 */ /* 0x000fe200078efcff */
[----:B------:R-:W-:Y:S01]  /*0450*/  IMAD.MOV.U32 R2, RZ, RZ, R6 ;  /* 0x000000ffff027224 */ /* 0x000fe200078e0006 */
[----:B------:R-:W-:-:S05]  /*0460*/  LOP3.LUT R12, R9, 0x7ff00000, RZ, 0xc0, !PT ;  /* 0x7ff00000090c7812 */ /* 0x000fca00078ec0ff */
[----:B------:R-:W-:-:S04]  /*0470*/  @!P0 DMUL R2, R6, 8.98846567431157953865e+307 ;  /* 0x7fe0000006028828 */ /* 0x000fc80000000000 */
        /* <DEDUP_REMOVED lines=9> */
[----:B------:R-:W-:Y:S01]  /*0510*/  DFMA R16, R14, R14, R14 ;  /* 0x0000000e0e10722b */ /* 0x000fe2000000000e */
[----:B------:R-:W-:-:S04]  /*0520*/  LOP3.LUT R15, R7, 0x7ff00000, RZ, 0xc0, !PT ;  /* 0x7ff00000070f7812 */ /* 0x000fc800078ec0ff */
[----:B------:R-:W-:-:S03]  /*0530*/  ISETP.GE.U32.AND P1, PT, R12, R15, PT ;  /* 0x0000000f0c00720c */ /* 0x000fc60003f26070 */
        /* <DEDUP_REMOVED lines=46> */
.L_x_21:
        /* <DEDUP_REMOVED lines=16> */
.L_x_24:
[----:B------:R-:W-:Y:S01]  /*0920*/  LOP3.LUT R13, R7, 0x80000, RZ, 0xfc, !PT ;  /* 0x00080000070d7812 */ /* 0x000fe200078efcff */
[----:B------:R-:W-:Y:S01]  /*0930*/  IMAD.MOV.U32 R12, RZ, RZ, R6 ;  /* 0x000000ffff0c7224 */ /* 0x000fe200078e0006 */
[----:B------:R-:W-:Y:S06]  /*0940*/  BRA `(.L_x_22) ;  /* 0x0000000000087947 */ /* 0x000fec0003800000 */
.L_x_23:
[----:B------:R-:W-:Y:S01]  /*0950*/  LOP3.LUT R13, R9, 0x80000, RZ, 0xfc, !PT ;  /* 0x00080000090d7812 */ /* 0x000fe200078efcff */
[----:B------:R-:W-:-:S07]  /*0960*/  IMAD.MOV.U32 R12, RZ, RZ, R8 ;  /* 0x000000ffff0c7224 */ /* 0x000fce00078e0008 */
.L_x_22:
[----:B------:R-:W-:Y:S05]  /*0970*/  BSYNC.RECONVERGENT B1 ;  /* 0x0000000000017941 */ /* 0x000fea0003800200 */
.L_x_20:
[----:B------:R-:W-:Y:S02]  /*0980*/  IMAD.MOV.U32 R2, RZ, RZ, R0 ;  /* 0x000000ffff027224 */ /* 0x000fe400078e0000 */
[----:B------:R-:W-:-:S04]  /*0990*/  IMAD.MOV.U32 R3, RZ, RZ, 0x0 ;  /* 0x00000000ff037424 */ /* 0x000fc800078e00ff */
[----:B------:R-:W-:Y:S05]  /*09a0*/  RET.REL.NODEC R2 `(_Z22calculoCampoElectricoXPfS_fi) ;  /* 0xfffffff402947950 */ /* 0x000fea0003c3ffff */
        .weak           $__internal_3_$__cuda_sm3x_div_rn_noftz_f32_slowpath
        .type           $__internal_3_$__cuda_sm3x_div_rn_noftz_f32_slowpath,@function
        .size           $__internal_3_$__cuda_sm3x_div_rn_noftz_f32_slowpath,(.L_x_175 - $__internal_3_$__cuda_sm3x_div_rn_noftz_f32_slowpath)
$__internal_3_$__cuda_sm3x_div_rn_noftz_f32_slowpath:
        /* <DEDUP_REMOVED lines=36> */
.L_x_25:
        /* <DEDUP_REMOVED lines=29> */
[-CC-:B------:R-:W-:Y:S01]  /*0dc0*/  FFMA.RM R6, R17, R13.reuse, R10.reuse ;  /* 0x0000000d11067223 */ /* 0x180fe2000000400a */
        /* <DEDUP_REMOVED lines=20> */
.L_x_31:
[----:B------:R-:W-:-:S04]  /*0f10*/  LOP3.LUT R0, R0, 0x80000000, RZ, 0xc0, !PT ;  /* 0x8000000000007812 */ /* 0x000fc800078ec0ff */
[----:B------:R-:W-:Y:S01]  /*0f20*/  LOP3.LUT R0, R0, 0x7f800000, RZ, 0xfc, !PT ;  /* 0x7f80000000007812 */ /* 0x000fe200078efcff */
[----:B------:R-:W-:Y:S06]  /*0f30*/  BRA `(.L_x_32) ;  /* 0x0000000000287947 */ /* 0x000fec0003800000 */
.L_x_30:
[----:B------:R-:W-:Y:S01]  /*0f40*/  IMAD R0, R7, 0x800000, R0 ;  /* 0x0080000007007824 */ /* 0x000fe200078e0200 */
[----:B------:R-:W-:Y:S06]  /*0f50*/  BRA `(.L_x_32) ;  /* 0x0000000000207947 */ /* 0x000fec0003800000 */
.L_x_29:
[----:B------:R-:W-:-:S04]  /*0f60*/  LOP3.LUT R0, R10, 0x80000000, R12, 0x48, !PT ;  /* 0x800000000a007812 */ /* 0x000fc800078e480c */
[----:B------:R-:W-:Y:S01]  /*0f70*/  LOP3.LUT R0, R0, 0x7f800000, RZ, 0xfc, !PT ;  /* 0x7f80000000007812 */ /* 0x000fe200078efcff */
[----:B------:R-:W-:Y:S06]  /*0f80*/  BRA `(.L_x_32) ;  /* 0x0000000000147947 */ /* 0x000fec0003800000 */
.L_x_28:
[----:B------:R-:W-:Y:S01]  /*0f90*/  LOP3.LUT R0, R10, 0x80000000, R12, 0x48, !PT ;  /* 0x800000000a007812 */ /* 0x000fe200078e480c */
[----:B------:R-:W-:Y:S06]  /*0fa0*/  BRA `(.L_x_32) ;  /* 0x00000000000c7947 */ /* 0x000fec0003800000 */
.L_x_27:
[----:B------:R-:W0:Y:S01]  /*0fb0*/  MUFU.RSQ R0, -QNAN ;  /* 0xffc0000000007908 */ /* 0x000e220000001400 */
[----:B------:R-:W-:Y:S05]  /*0fc0*/  BRA `(.L_x_32) ;  /* 0x0000000000047947 */ /* 0x000fea0003800000 */
.L_x_26:
[----:B------:R-:W-:-:S07]  /*0fd0*/  FADD.FTZ R0, R0, R3 ;  /* 0x0000000300007221 */ /* 0x000fce0000010000 */
.L_x_32:
[----:B------:R-:W-:-:S04]  /*0fe0*/  IMAD.MOV.U32 R3, RZ, RZ, 0x0 ;  /* 0x00000000ff037424 */ /* 0x000fc800078e00ff */
[----:B0-----:R-:W-:Y:S05]  /*0ff0*/  RET.REL.NODEC R2 `(_Z22calculoCampoElectricoXPfS_fi) ;  /* 0xfffffff002007950 */ /* 0x001fea0003c3ffff */
.L_x_33:
        /* <DEDUP_REMOVED lines=16> */
.L_x_175:


//--------------------- .text._Z14ElectricBordesPfS_S_fi --------------------------
	.section	.text._Z14ElectricBordesPfS_S_fi,"ax",@progbits
	.align	128
        .global         _Z14ElectricBordesPfS_S_fi
        .type           _Z14ElectricBordesPfS_S_fi,@function
        .size           _Z14ElectricBordesPfS_S_fi,(.L_x_177 - _Z14ElectricBordesPfS_S_fi)
        .other          _Z14ElectricBordesPfS_S_fi,@"STO_CUDA_ENTRY STV_DEFAULT"
_Z14ElectricBordesPfS_S_fi:
.text._Z14ElectricBordesPfS_S_fi:
[----:B------:R-:W-:Y:S01]  /*0000*/  LDC R1, c[0x0][0x37c] ;  /* 0x0000df00ff017b82 */ /* 0x000fe20000000800 */
[----:B------:R-:W0:Y:S07]  /*0010*/  S2R R3, SR_TID.X ;  /* 0x0000000000037919 */ /* 0x000e2e0000002100 */
[----:B------:R-:W0:Y:S01]  /*0020*/  S2UR UR4, SR_CTAID.X ;  /* 0x00000000000479c3 */ /* 0x000e220000002500 */
[----:B------:R-:W1:Y:S07]  /*0030*/  LDCU UR6, c[0x0][0x39c] ;  /* 0x00007380ff0677ac */ /* 0x000e6e0008000800 */
[----:B------:R-:W0:Y:S02]  /*0040*/  LDC R2, c[0x0][0x360] ;  /* 0x0000d800ff027b82 */ /* 0x000e240000000800 */
[----:B0-----:R-:W-:-:S05]  /*0050*/  IMAD R2, R2, UR4, R3 ;  /* 0x0000000402027c24 */ /* 0x001fca000f8e0203 */
[----:B-1----:R-:W-:-:S13]  /*0060*/  ISETP.GE.AND P0, PT, R2, UR6, PT ;  /* 0x0000000602007c0c */ /* 0x002fda000bf06270 */
[----:B------:R-:W-:Y:S05]  /*0070*/  @P0 EXIT ;  /* 0x000000000000094d */ /* 0x000fea0003800000 */
[----:B------:R-:W0:Y:S01]  /*0080*/  LDC.64 R12, c[0x0][0x380] ;  /* 0x0000e000ff0c7b82 */ /* 0x000e220000000a00 */
[----:B------:R-:W1:Y:S01]  /*0090*/  LDCU.64 UR4, c[0x0][0x358] ;  /* 0x00006b00ff0477ac */ /* 0x000e620008000a00 */
[----:B------:R-:W-:-:S04]  /*00a0*/  IMAD R16, R2, UR6, RZ ;  /* 0x0000000602107c24 */ /* 0x000fc8000f8e02ff */
[C---:B------:R-:W-:Y:S02]  /*00b0*/  VIADD R3, R16.reuse, UR6 ;  /* 0x0000000610037c36 */ /* 0x040fe40008000000 */
[----:B0-----:R-:W-:-:S04]  /*00c0*/  IMAD.WIDE R10, R16, 0x4, R12 ;  /* 0x00000004100a7825 */ /* 0x001fc800078e020c */
[----:B------:R-:W-:Y:S01]  /*00d0*/  IMAD.WIDE R12, R3, 0x4, R12 ;  /* 0x00000004030c7825 */ /* 0x000fe200078e020c */
[----:B-1----:R-:W2:Y:S04]  /*00e0*/  LDG.E R4, desc[UR4][R10.64+0x4] ;  /* 0x000004040a047981 */ /* 0x002ea8000c1e1900 */
[----:B------:R-:W2:Y:S01]  /*00f0*/  LDG.E R3, desc[UR4][R12.64+-0x4] ;  /* 0xfffffc040c037981 */ /* 0x000ea2000c1e1900 */
[----:B------:R-:W-:Y:S01]  /*0100*/  I2FP.F32.S32 R9, UR6 ;  /* 0x0000000600097c45 */ /* 0x000fe20008201400 */
[----:B------:R-:W0:Y:S03]  /*0110*/  LDCU UR6, c[0x0][0x398] ;  /* 0x00007300ff0677ac */ /* 0x000e260008000800 */
[----:B------:R-:W1:Y:S01]  /*0120*/  MUFU.RCP R0, R9 ;  /* 0x0000000900007308 */ /* 0x000e620000001000 */
[----:B0-----:R-:W-:-:S02]  /*0130*/  IMAD.U32 R8, RZ, RZ, UR6 ;  /* 0x00000006ff087e24 */ /* 0x001fc4000f8e00ff */
[----:B-1----:R-:W-:-:S05]  /*0140*/  FFMA R5, -R9, R0, 1 ;  /* 0x3f80000009057423 */ /* 0x002fca0000000100 */
[----:B------:R-:W0:Y:S01]  /*0150*/  FCHK P0, R8, R9 ;  /* 0x0000000908007302 */ /* 0x000e220000000000 */
[----:B------:R-:W-:Y:S01]  /*0160*/  FFMA R0, R0, R5, R0 ;  /* 0x0000000500007223 */ /* 0x000fe20000000000 */
[----:B--2---:R-:W-:-:S03]  /*0170*/  FADD R3, R3, -R4 ;  /* 0x8000000403037221 */ /* 0x004fc60000000000 */
[----:B------:R-:W-:-:S03]  /*0180*/  FFMA R4, R0, UR6, RZ ;  /* 0x0000000600047c23 */ /* 0x000fc600080000ff */
[----:B------:R1:W2:Y:S01]  /*0190*/  F2F.F64.F32 R6, R3 ;  /* 0x0000000300067310 */ /* 0x0002a20000201800 */
[----:B------:R-:W-:-:S04]  /*01a0*/  FFMA R5, -R9, R4, UR6 ;  /* 0x0000000609057e23 */ /* 0x000fc80008000104 */
[----:B------:R-:W-:Y:S01]  /*01b0*/  FFMA R0, R0, R5, R4 ;  /* 0x0000000500007223 */ /* 0x000fe20000000004 */
[----:B0-----:R-:W-:Y:S06]  /*01c0*/  @!P0 BRA `(.L_x_34) ;  /* 0x0000000000088947 */ /* 0x001fec0003800000 */
[----:B------:R-:W-:-:S07]  /*01d0*/  MOV R4, 0x1f0 ;  /* 0x000001f000047802 */ /* 0x000fce0000000f00 */
[----:B-12---:R-:W-:Y:S05]  /*01e0*/  CALL.REL.NOINC `($__internal_5_$__cuda_sm3x_div_rn_noftz_f32_slowpath) ;  /* 0x0000000c00787944 */ /* 0x006fea0003c00000 */
.L_x_34:
[----:B------:R-:W0:Y:S01]  /*01f0*/  F2F.F64.F32 R14, R0 ;  /* 0x00000000000e7310 */ /* 0x000e220000201800 */
        /* <DEDUP_REMOVED lines=16> */
[----:B------:R-:W-:Y:S01]  /*0300*/  IMAD.MOV.U32 R22, RZ, RZ, R6 ;  /* 0x000000ffff167224 */ /* 0x000fe200078e0006 */
[----:B------:R-:W-:Y:S01]  /*0310*/  MOV R0, 0x360 ;  /* 0x0000036000007802 */ /* 0x000fe20000000f00 */
[----:B------:R-:W-:Y:S02]  /*0320*/  IMAD.MOV.U32 R23, RZ, RZ, R7 ;  /* 0x000000ffff177224 */ /* 0x000fe400078e0007 */
[----:B------:R-:W-:Y:S02]  /*0330*/  IMAD.MOV.U32 R20, RZ, RZ, R14 ;  /* 0x000000ffff147224 */ /* 0x000fe400078e000e */
[----:B------:R-:W-:-:S07]  /*0340*/  IMAD.MOV.U32 R21, RZ, RZ, R15 ;  /* 0x000000ffff157224 */ /* 0x000fce00078e000f */
[----:B-1----:R-:W-:Y:S05]  /*0350*/  CALL.REL.NOINC `($__internal_4_$__cuda_sm20_div_rn_f64_full) ;  /* 0x0000000400b07944 */ /* 0x002fea0003c00000 */
[----:B------:R-:W-:Y:S02]  /*0360*/  IMAD.MOV.U32 R4, RZ, RZ, R26 ;  /* 0x000000ffff047224 */ /* 0x000fe400078e001a */
[----:B------:R-:W-:-:S07]  /*0370*/  IMAD.MOV.U32 R5, RZ, RZ, R27 ;  /* 0x000000ffff057224 */ /* 0x000fce00078e001b */
.L_x_36:
[----:B------:R-:W-:Y:S05]  /*0380*/  BSYNC.RECONVERGENT B0 ;  /* 0x0000000000007941 */ /* 0x000fea0003800200 */
.L_x_35:
[----:B------:R-:W0:Y:S01]  /*0390*/  LDC.64 R6, c[0x0][0x388] ;  /* 0x0000e200ff067b82 */ /* 0x000e220000000a00 */
[----:B-1----:R-:W1:Y:S01]  /*03a0*/  F2F.F32.F64 R3, R4 ;  /* 0x0000000400037310 */ /* 0x002e620000301000 */
[----:B0-----:R-:W-:-:S05]  /*03b0*/  IMAD.WIDE R16, R16, 0x4, R6 ;  /* 0x0000000410107825 */ /* 0x001fca00078e0206 */
[----:B-1----:R0:W-:Y:S04]  /*03c0*/  STG.E desc[UR4][R16.64], R3 ;  /* 0x0000000310007986 */ /* 0x0021e8000c101904 */
[----:B------:R-:W2:Y:S04]  /*03d0*/  LDG.E R12, desc[UR4][R12.64+-0x8] ;  /* 0xfffff8040c0c7981 */ /* 0x000ea8000c1e1900 */
[----:B------:R-:W2:Y:S01]  /*03e0*/  LDG.E R11, desc[UR4][R10.64] ;  /* 0x000000040a0b7981 */ /* 0x000ea2000c1e1900 */
[----:B------:R-:W1:Y:S01]  /*03f0*/  MUFU.RCP64H R7, R15 ;  /* 0x0000000f00077308 */ /* 0x000e620000001800 */
[----:B------:R-:W-:Y:S01]  /*0400*/  IMAD.MOV.U32 R6, RZ, RZ, 0x1 ;  /* 0x00000001ff067424 */ /* 0x000fe200078e00ff */
[----:B------:R-:W-:Y:S05]  /*0410*/  BSSY.RECONVERGENT B0, `(.L_x_37) ;  /* 0x0000015000007945 */ /* 0x000fea0003800200 */
[----:B-1----:R-:W-:-:S08]  /*0420*/  DFMA R8, -R14, R6, 1 ;  /* 0x3ff000000e08742b */ /* 0x002fd00000000106 */
[----:B------:R-:W-:-:S08]  /*0430*/  DFMA R8, R8, R8, R8 ;  /* 0x000000080808722b */ /* 0x000fd00000000008 */
[----:B------:R-:W-:-:S08]  /*0440*/  DFMA R8, R6, R8, R6 ;  /* 0x000000080608722b */ /* 0x000fd00000000006 */
[----:B------:R-:W-:-:S08]  /*0450*/  DFMA R4, -R14, R8, 1 ;  /* 0x3ff000000e04742b */ /* 0x000fd00000000108 */
[----:B------:R-:W-:Y:S01]  /*0460*/  DFMA R8, R8, R4, R8 ;  /* 0x000000040808722b */ /* 0x000fe20000000008 */
[----:B--2---:R-:W-:-:S06]  /*0470*/  FADD R22, R12, -R11 ;  /* 0x8000000b0c167221 */ /* 0x004fcc0000000000 */
[----:B------:R-:W1:Y:S02]  /*0480*/  F2F.F64.F32 R22, R22 ;  /* 0x0000001600167310 */ /* 0x000e640000201800 */
[----:B-1----:R-:W-:Y:S01]  /*0490*/  DMUL R4, R8, R22 ;  /* 0x0000001608047228 */ /* 0x002fe20000000000 */
[----:B------:R-:W-:-:S07]  /*04a0*/  FSETP.GEU.AND P1, PT, |R23|, 6.5827683646048100446e-37, PT ;  /* 0x036000001700780b */ /* 0x000fce0003f2e200 */
[----:B------:R-:W-:-:S08]  /*04b0*/  DFMA R6, -R14, R4, R22 ;  /* 0x000000040e06722b */ /* 0x000fd00000000116 */
[----:B------:R-:W-:-:S10]  /*04c0*/  DFMA R4, R8, R6, R4 ;  /* 0x000000060804722b */ /* 0x000fd40000000004 */
[----:B------:R-:W-:-:S05]  /*04d0*/  FFMA R0, RZ, R15, R5 ;  /* 0x0000000fff007223 */ /* 0x000fca0000000005 */
[----:B------:R-:W-:-:S13]  /*04e0*/  FSETP.GT.AND P0, PT, |R0|, 1.469367938527859385e-39, PT ;  /* 0x001000000000780b */ /* 0x000fda0003f04200 */
[----:B0-----:R-:W-:Y:S05]  /*04f0*/  @P0 BRA P1, `(.L_x_38) ;  /* 0x0000000000180947 */ /* 0x001fea0000800000 */
[----:B------:R-:W-:Y:S01]  /*0500*/  IMAD.MOV.U32 R20, RZ, RZ, R14 ;  /* 0x000000ffff147224 */ /* 0x000fe200078e000e */
[----:B------:R-:W-:Y:S01]  /*0510*/  MOV R0, 0x540 ;  /* 0x0000054000007802 */ /* 0x000fe20000000f00 */
[----:B------:R-:W-:-:S07]  /*0520*/  IMAD.MOV.U32 R21, RZ, RZ, R15 ;  /* 0x000000ffff157224 */ /* 0x000fce00078e000f */
[----:B------:R-:W-:Y:S05]  /*0530*/  CALL.REL.NOINC `($__internal_4_$__cuda_sm20_div_rn_f64_full) ;  /* 0x0000000400387944 */ /* 0x000fea0003c00000 */
[----:B------:R-:W-:Y:S02]  /*0540*/  IMAD.MOV.U32 R4, RZ, RZ, R26 ;  /* 0x000000ffff047224 */ /* 0x000fe400078e001a */
[----:B------:R-:W-:-:S07]  /*0550*/  IMAD.MOV.U32 R5, RZ, RZ, R27 ;  /* 0x000000ffff057224 */ /* 0x000fce00078e001b */
.L_x_38:
[----:B------:R-:W-:Y:S05]  /*0560*/  BSYNC.RECONVERGENT B0 ;  /* 0x0000000000007941 */ /* 0x000fea0003800200 */
.L_x_37:
[----:B------:R-:W0:Y:S01]  /*0570*/  LDC R9, c[0x0][0x39c] ;  /* 0x0000e700ff097b82 */ /* 0x000e220000000800 */
[----:B------:R-:W1:Y:S07]  /*0580*/  F2F.F32.F64 R3, R4 ;  /* 0x0000000400037310 */ /* 0x000e6e0000301000 */
[----:B------:R-:W2:Y:S01]  /*0590*/  LDC.64 R6, c[0x0][0x380] ;  /* 0x0000e000ff067b82 */ /* 0x000ea20000000a00 */
[C---:B0-----:R-:W-:Y:S02]  /*05a0*/  VIADD R13, R9.reuse, 0xfffffffe ;  /* 0xfffffffe090d7836 */ /* 0x041fe40000000000 */
[----:B------:R-:W-:-:S04]  /*05b0*/  IMAD.WIDE R16, R9, 0x4, R16 ;  /* 0x0000000409107825 */ /* 0x000fc800078e0210 */
[----:B------:R-:W-:Y:S01]  /*05c0*/  IMAD R12, R13, R9, R2 ;  /* 0x000000090d0c7224 */ /* 0x000fe200078e0202 */
[----:B-1----:R0:W-:Y:S01]  /*05d0*/  STG.E desc[UR4][R16.64+-0x4], R3 ;  /* 0xfffffc0310007986 */ /* 0x0021e2000c101904 */
[----:B--2---:R-:W-:-:S04]  /*05e0*/  IMAD.WIDE R10, R2, 0x4, R6 ;  /* 0x00000004020a7825 */ /* 0x004fc800078e0206 */
[----:B------:R-:W-:Y:S01]  /*05f0*/  IMAD.WIDE R6, R12, 0x4, R6 ;  /* 0x000000040c067825 */ /* 0x000fe200078e0206 */
[----:B------:R-:W2:Y:S05]  /*0600*/  LDG.E R19, desc[UR4][R10.64] ;  /* 0x000000040a137981 */ /* 0x000eaa000c1e1900 */
        /* <DEDUP_REMOVED lines=9> */
[----:B--2---:R-:W-:-:S04]  /*06a0*/  FADD R19, R6, -R19 ;  /* 0x8000001306137221 */ /* 0x004fc80000000000 */
[----:B------:R-:W1:Y:S03]  /*06b0*/  F2F.F64.F32 R22, R19 ;  /* 0x0000001300167310 */ /* 0x000e660000201800 */
[----:B-1----:R-:W-:Y:S01]  /*06c0*/  DMUL R4, R8, R22 ;  /* 0x0000001608047228 */ /* 0x002fe20000000000 */
[----:B------:R-:W-:-:S07]  /*06d0*/  FSETP.GEU.AND P1, PT, |R23|, 6.5827683646048100446e-37, PT ;  /* 0x036000001700780b */ /* 0x000fce0003f2e200 */
[----:B------:R-:W-:-:S08]  /*06e0*/  DFMA R6, -R14, R4, R22 ;  /* 0x000000040e06722b */ /* 0x000fd00000000116 */
[----:B------:R-:W-:-:S10]  /*06f0*/  DFMA R4, R8, R6, R4 ;  /* 0x000000060804722b */ /* 0x000fd40000000004 */
[----:B------:R-:W-:-:S05]  /*0700*/  FFMA R0, RZ, R15, R5 ;  /* 0x0000000fff007223 */ /* 0x000fca0000000005 */
[----:B------:R-:W-:-:S13]  /*0710*/  FSETP.GT.AND P0, PT, |R0|, 1.469367938527859385e-39, PT ;  /* 0x001000000000780b */ /* 0x000fda0003f04200 */
[----:B0-----:R-:W-:Y:S05]  /*0720*/  @P0 BRA P1, `(.L_x_40) ;  /* 0x0000000000180947 */ /* 0x001fea0000800000 */
[----:B------:R-:W-:Y:S01]  /*0730*/  MOV R20, R14 ;  /* 0x0000000e00147202 */ /* 0x000fe20000000f00 */
[----:B------:R-:W-:Y:S01]  /*0740*/  IMAD.MOV.U32 R21, RZ, RZ, R15 ;  /* 0x000000ffff157224 */ /* 0x000fe200078e000f */
[----:B------:R-:W-:-:S07]  /*0750*/  MOV R0, 0x770 ;  /* 0x0000077000007802 */ /* 0x000fce0000000f00 */
[----:B------:R-:W-:Y:S05]  /*0760*/  CALL.REL.NOINC `($__internal_4_$__cuda_sm20_div_rn_f64_full) ;  /* 0x0000000000ac7944 */ /* 0x000fea0003c00000 */
[----:B------:R-:W-:Y:S02]  /*0770*/  IMAD.MOV.U32 R4, RZ, RZ, R26 ;  /* 0x000000ffff047224 */ /* 0x000fe400078e001a */
[----:B------:R-:W-:-:S07]  /*0780*/  IMAD.MOV.U32 R5, RZ, RZ, R27 ;  /* 0x000000ffff057224 */ /* 0x000fce00078e001b */
.L_x_40:
[----:B------:R-:W-:Y:S05]  /*0790*/  BSYNC.RECONVERGENT B0 ;  /* 0x0000000000007941 */ /* 0x000fea0003800200 */
.L_x_39:
[----:B------:R-:W0:Y:S01]  /*07a0*/  LDC R19, c[0x0][0x39c] ;  /* 0x0000e700ff137b82 */ /* 0x000e220000000800 */
[----:B------:R-:W1:Y:S07]  /*07b0*/  F2F.F32.F64 R3, R4 ;  /* 0x0000000400037310 */ /* 0x000e6e0000301000 */
[----:B------:R-:W2:Y:S01]  /*07c0*/  LDC.64 R6, c[0x0][0x390] ;  /* 0x0000e400ff067b82 */ /* 0x000ea20000000a00 */
[--C-:B0-----:R-:W-:Y:S02]  /*07d0*/  IMAD R9, R13, R19, R19.reuse ;  /* 0x000000130d097224 */ /* 0x101fe400078e0213 */
[----:B------:R-:W-:-:S02]  /*07e0*/  IMAD.IADD R17, R12, 0x1, R19 ;  /* 0x000000010c117824 */ /* 0x000fc400078e0213 */
[----:B------:R-:W-:-:S04]  /*07f0*/  IMAD.WIDE R8, R9, 0x4, R10 ;  /* 0x0000000409087825 */ /* 0x000fc800078e020a */
[----:B--2---:R-:W-:-:S04]  /*0800*/  IMAD.WIDE R6, R17, 0x4, R6 ;  /* 0x0000000411067825 */ /* 0x004fc800078e0206 */
[----:B------:R-:W-:Y:S01]  /*0810*/  IMAD.WIDE R10, R19, 0x4, R10 ;  /* 0x00000004130a7825 */ /* 0x000fe200078e020a */
        /* <DEDUP_REMOVED lines=15> */
[----:B0-----:R-:W-:-:S08]  /*0910*/  DFMA R6, -R14, R4, R22 ;  /* 0x000000040e06722b */ /* 0x001fd00000000116 */
[----:B------:R-:W-:-:S10]  /*0920*/  DFMA R4, R12, R6, R4 ;  /* 0x000000060c04722b */ /* 0x000fd40000000004 */
[----:B------:R-:W-:-:S05]  /*0930*/  FFMA R0, RZ, R15, R5 ;  /* 0x0000000fff007223 */ /* 0x000fca0000000005 */
[----:B------:R-:W-:-:S13]  /*0940*/  FSETP.GT.AND P0, PT, |R0|, 1.469367938527859385e-39, PT ;  /* 0x001000000000780b */ /* 0x000fda0003f04200 */
[----:B------:R-:W-:Y:S05]  /*0950*/  @P0 BRA P1, `(.L_x_42) ;  /* 0x0000000000180947 */ /* 0x000fea0000800000 */
[----:B------:R-:W-:Y:S01]  /*0960*/  IMAD.MOV.U32 R20, RZ, RZ, R14 ;  /* 0x000000ffff147224 */ /* 0x000fe200078e000e */
[----:B------:R-:W-:Y:S01]  /*0970*/  MOV R0, 0x9a0 ;  /* 0x000009a000007802 */ /* 0x000fe20000000f00 */
[----:B------:R-:W-:-:S07]  /*0980*/  IMAD.MOV.U32 R21, RZ, RZ, R15 ;  /* 0x000000ffff157224 */ /* 0x000fce00078e000f */
[----:B------:R-:W-:Y:S05]  /*0990*/  CALL.REL.NOINC `($__internal_4_$__cuda_sm20_div_rn_f64_full) ;  /* 0x0000000000207944 */ /* 0x000fea0003c00000 */
[----:B------:R-:W-:Y:S02]  /*09a0*/  IMAD.MOV.U32 R4, RZ, RZ, R26 ;  /* 0x000000ffff047224 */ /* 0x000fe400078e001a */
[----:B------:R-:W-:-:S07]  /*09b0*/  IMAD.MOV.U32 R5, RZ, RZ, R27 ;  /* 0x000000ffff057224 */ /* 0x000fce00078e001b */
.L_x_42:
[----:B------:R-:W-:Y:S05]  /*09c0*/  BSYNC.RECONVERGENT B0 ;  /* 0x0000000000007941 */ /* 0x000fea0003800200 */
.L_x_41:
[----:B------:R-:W0:Y:S01]  /*09d0*/  LDC.64 R6, c[0x0][0x390] ;  /* 0x0000e400ff067b82 */ /* 0x000e220000000a00 */
[----:B------:R-:W1:Y:S01]  /*09e0*/  F2F.F32.F64 R5, R4 ;  /* 0x0000000400057310 */ /* 0x000e620000301000 */
[----:B0-----:R-:W-:-:S05]  /*09f0*/  IMAD.WIDE R2, R2, 0x4, R6 ;  /* 0x0000000402027825 */ /* 0x001fca00078e0206 */
[----:B-1----:R-:W-:Y:S01]  /*0a00*/  STG.E desc[UR4][R2.64], R5 ;  /* 0x0000000502007986 */ /* 0x002fe2000c101904 */
[----:B------:R-:W-:Y:S05]  /*0a10*/  EXIT ;  /* 0x000000000000794d */ /* 0x000fea0003800000 */
        .weak           $__internal_4_$__cuda_sm20_div_rn_f64_full
        .type           $__internal_4_$__cuda_sm20_div_rn_f64_full,@function
        .size           $__internal_4_$__cuda_sm20_div_rn_f64_full,($__internal_5_$__cuda_sm3x_div_rn_noftz_f32_slowpath - $__internal_4_$__cuda_sm20_div_rn_f64_full)
$__internal_4_$__cuda_sm20_div_rn_f64_full:
        /* <DEDUP_REMOVED lines=15> */
[----:B------:R-:W-:Y:S01]  /*0b10*/  IMAD.MOV.U32 R4, RZ, RZ, 0x1ca00000 ;  /* 0x1ca00000ff047424 */ /* 0x000fe200078e00ff */
[----:B------:R-:W-:-:S04]  /*0b20*/  @!P0 LOP3.LUT R24, R19, 0x7ff00000, RZ, 0xc0, !PT ;  /* 0x7ff0000013188812 */ /* 0x000fc800078ec0ff */
[----:B------:R-:W-:-:S04]  /*0b30*/  @!P2 SEL R5, R4, 0x63400000, !P3 ;  /* 0x634000000405a807 */ /* 0x000fc80005800000 */
[----:B------:R-:W-:-:S04]  /*0b40*/  @!P2 LOP3.LUT R5, R5, 0x80000000, R23, 0xf8, !PT ;  /* 0x800000000505a812 */ /* 0x000fc800078ef817 */
[----:B------:R-:W-:Y:S01]  /*0b50*/  @!P2 LOP3.LUT R27, R5, 0x100000, RZ, 0xfc, !PT ;  /* 0x00100000051ba812 */ /* 0x000fe200078efcff */
[----:B0-----:R-:W-:Y:S01]  /*0b60*/  DFMA R6, R8, -R18, 1 ;  /* 0x3ff000000806742b */ /* 0x001fe20000000812 */
[----:B------:R-:W-:-:S07]  /*0b70*/  IMAD.MOV.U32 R5, RZ, RZ, R3 ;  /* 0x000000ffff057224 */ /* 0x000fce00078e0003 */
[----:B------:R-:W-:-:S08]  /*0b80*/  DFMA R6, R6, R6, R6 ;  /* 0x000000060606722b */ /* 0x000fd00000000006 */
[----:B------:R-:W-:Y:S01]  /*0b90*/  DFMA R6, R8, R6, R8 ;  /* 0x000000060806722b */ /* 0x000fe20000000008 */
[----:B------:R-:W-:Y:S02]  /*0ba0*/  SEL R9, R4, 0x63400000, !P1 ;  /* 0x6340000004097807 */ /* 0x000fe40004800000 */
[----:B------:R-:W-:Y:S02]  /*0bb0*/  MOV R8, R22 ;  /* 0x0000001600087202 */ /* 0x000fe40000000f00 */
[----:B------:R-:W-:-:S03]  /*0bc0*/  LOP3.LUT R9, R9, 0x800fffff, R23, 0xf8, !PT ;  /* 0x800fffff09097812 */ /* 0x000fc600078ef817 */
[----:B------:R-:W-:-:S03]  /*0bd0*/  DFMA R28, R6, -R18, 1 ;  /* 0x3ff00000061c742b */ /* 0x000fc60000000812 */
[----:B------:R-:W-:-:S05]  /*0be0*/  @!P2 DFMA R8, R8, 2, -R26 ;  /* 0x400000000808a82b */ /* 0x000fca000000081a */
[----:B------:R-:W-:-:S05]  /*0bf0*/  DFMA R28, R6, R28, R6 ;  /* 0x0000001c061c722b */ /* 0x000fca0000000006 */
[----:B------:R-:W-:-:S03]  /*0c00*/  @!P2 LOP3.LUT R5, R9, 0x7ff00000, RZ, 0xc0, !PT ;  /* 0x7ff000000905a812 */ /* 0x000fc600078ec0ff */
[----:B------:R-:W-:Y:S02]  /*0c10*/  DMUL R26, R28, R8 ;  /* 0x000000081c1a7228 */ /* 0x000fe40000000000 */
[----:B------:R-:W-:-:S06]  /*0c20*/  VIADD R25, R5, 0xffffffff ;  /* 0xffffffff05197836 */ /* 0x000fcc0000000000 */
[----:B------:R-:W-:Y:S01]  /*0c30*/  DFMA R6, R26, -R18, R8 ;  /* 0x800000121a06722b */ /* 0x000fe20000000008 */
[----:B------:R-:W-:-:S07]  /*0c40*/  ISETP.GT.U32.AND P0, PT, R25, 0x7feffffe, PT ;  /* 0x7feffffe1900780c */ /* 0x000fce0003f04070 */
[----:B------:R-:W-:Y:S01]  /*0c50*/  DFMA R6, R28, R6, R26 ;  /* 0x000000061c06722b */ /* 0x000fe2000000001a */
[----:B------:R-:W-:-:S05]  /*0c60*/  VIADD R26, R24, 0xffffffff ;  /* 0xffffffff181a7836 */ /* 0x000fca0000000000 */
[----:B------:R-:W-:-:S13]  /*0c70*/  ISETP.GT.U32.OR P0, PT, R26, 0x7feffffe, P0 ;  /* 0x7feffffe1a00780c */ /* 0x000fda0000704470 */
        /* <DEDUP_REMOVED lines=12> */
[----:B------:R-:W-:-:S06]  /*0d40*/  DFMA R8, R6, -R18, R8 ;  /* 0x800000120608722b */ /* 0x000fcc0000000008 */
[----:B------:R-:W-:-:S04]  /*0d50*/  IMAD.MOV.U32 R8, RZ, RZ, RZ ;  /* 0x000000ffff087224 */ /* 0x000fc800078e00ff */
[C---:B------:R-:W-:Y:S02]  /*0d60*/  FSETP.NEU.AND P0, PT, R9.reuse, RZ, PT ;  /* 0x000000ff0900720b */ /* 0x040fe40003f0d000 */
[----:B------:R-:W-:-:S04]  /*0d70*/  LOP3.LUT R21, R9, 0x80000000, R21, 0x48, !PT ;  /* 0x8000000009157812 */ /* 0x000fc800078e4815 */
[----:B------:R-:W-:-:S07]  /*0d80*/  LOP3.LUT R9, R21, R5, RZ, 0xfc, !PT ;  /* 0x0000000515097212 */ /* 0x000fce00078efcff */
[----:B------:R-:W-:Y:S05]  /*0d90*/  @!P0 BRA `(.L_x_45) ;  /* 0x00000000007c8947 */ /* 0x000fea0003800000 */
[----:B------:R-:W-:Y:S01]  /*0da0*/  IMAD.MOV R5, RZ, RZ, -R3 ;  /* 0x000000ffff057224 */ /* 0x000fe200078e0a03 */
[----:B------:R-:W-:Y:S01]  /*0db0*/  IADD3 R3, PT, PT, -R3, -0x43300000, RZ ;  /* 0xbcd0000003037810 */ /* 0x000fe20007ffe1ff */
[----:B------:R-:W-:-:S06]  /*0dc0*/  IMAD.MOV.U32 R4, RZ, RZ, RZ ;  /* 0x000000ffff047224 */ /* 0x000fcc00078e00ff */
[----:B------:R-:W-:Y:S02]  /*0dd0*/  DFMA R4, R26, -R4, R6 ;  /* 0x800000041a04722b */ /* 0x000fe40000000006 */
[----:B------:R-:W-:-:S08]  /*0de0*/  DMUL.RP R6, R6, R8 ;  /* 0x0000000806067228 */ /* 0x000fd00000008000 */
[----:B------:R-:W-:Y:S02]  /*0df0*/  FSETP.NEU.AND P0, PT, |R5|, R3, PT ;  /* 0x000000030500720b */ /* 0x000fe40003f0d200 */
[----:B------:R-:W-:Y:S02]  /*0e00*/  LOP3.LUT R21, R7, R21, RZ, 0x3c, !PT ;  /* 0x0000001507157212 */ /* 0x000fe400078e3cff */
[----:B------:R-:W-:Y:S02]  /*0e10*/  FSEL R26, R6, R26, !P0 ;  /* 0x0000001a061a7208 */ /* 0x000fe40004000000 */
[----:B------:R-:W-:Y:S01]  /*0e20*/  FSEL R27, R21, R27, !P0 ;  /* 0x0000001b151b7208 */ /* 0x000fe20004000000 */
[----:B------:R-:W-:Y:S06]  /*0e30*/  BRA `(.L_x_45) ;  /* 0x0000000000547947 */ /* 0x000fec0003800000 */
.L_x_44:
        /* <DEDUP_REMOVED lines=11> */
[----:B------:R-:W-:Y:S02]  /*0ef0*/  @P0 LOP3.LUT R3, R27, 0x7ff00000, RZ, 0xfc, !PT ;  /* 0x7ff000001b030812 */ /* 0x000fe400078efcff */
[----:B------:R-:W-:Y:S01]  /*0f00*/  @!P0 MOV R26, RZ ;  /* 0x000000ff001a8202 */ /* 0x000fe20000000f00 */
[----:B------:R-:W-:Y:S02]  /*0f10*/  @P0 IMAD.MOV.U32 R26, RZ, RZ, RZ ;  /* 0x000000ffff1a0224 */ /* 0x000fe400078e00ff */
[----:B------:R-:W-:Y:S01]  /*0f20*/  @P0 IMAD.MOV.U32 R27, RZ, RZ, R3 ;  /* 0x000000ffff1b0224 */ /* 0x000fe200078e0003 */
[----:B------:R-:W-:Y:S06]  /*0f30*/  BRA `(.L_x_45) ;  /* 0x0000000000147947 */ /* 0x000fec0003800000 */
.L_x_47:
[----:B------:R-:W-:Y:S01]  /*0f40*/  LOP3.LUT R27, R21, 0x80000, RZ, 0xfc, !PT ;  /* 0x00080000151b7812 */ /* 0x000fe200078efcff */
[----:B------:R-:W-:Y:S01]  /*0f50*/  IMAD.MOV.U32 R26, RZ, RZ, R20 ;  /* 0x000000ffff1a7224 */ /* 0x000fe200078e0014 */
[----:B------:R-:W-:Y:S06]  /*0f60*/  BRA `(.L_x_45) ;  /* 0x0000000000087947 */ /* 0x000fec0003800000 */
.L_x_46:
[----:B------:R-:W-:Y:S01]  /*0f70*/  LOP3.LUT R27, R23, 0x80000, RZ, 0xfc, !PT ;  /* 0x00080000171b7812 */ /* 0x000fe200078efcff */
[----:B------:R-:W-:-:S07]  /*0f80*/  IMAD.MOV.U32 R26, RZ, RZ, R22 ;  /* 0x000000ffff1a7224 */ /* 0x000fce00078e0016 */
.L_x_45:
[----:B------:R-:W-:Y:S05]  /*0f90*/  BSYNC.RECONVERGENT B1 ;  /* 0x0000000000017941 */ /* 0x000fea0003800200 */
.L_x_43:
[----:B------:R-:W-:Y:S02]  /*0fa0*/  IMAD.MOV.U32 R4, RZ, RZ, R0 ;  /* 0x000000ffff047224 */ /* 0x000fe400078e0000 */
[----:B------:R-:W-:-:S04]  /*0fb0*/  IMAD.MOV.U32 R5, RZ, RZ, 0x0 ;  /* 0x00000000ff057424 */ /* 0x000fc800078e00ff */
[----:B------:R-:W-:Y:S05]  /*0fc0*/  RET.REL.NODEC R4 `(_Z14ElectricBordesPfS_S_fi) ;  /* 0xfffffff0040c7950 */ /* 0x000fea0003c3ffff */
        .weak           $__internal_5_$__cuda_sm3x_div_rn_noftz_f32_slowpath
        .type           $__internal_5_$__cuda_sm3x_div_rn_noftz_f32_slowpath,@function
        .size           $__internal_5_$__cuda_sm3x_div_rn_noftz_f32_slowpath,(.L_x_177 - $__internal_5_$__cuda_sm3x_div_rn_noftz_f32_slowpath)
$__internal_5_$__cuda_sm3x_div_rn_noftz_f32_slowpath:
        /* <DEDUP_REMOVED lines=34> */
[----:B------:R-:W-:-:S03]  /*11f0*/  @!P1 FFMA R9, R0, 1.84467440737095516160e+19, RZ ;  /* 0x5f80000000099823 */ /* 0x000fc600000000ff */
[----:B------:R-:W-:-:S07]  /*1200*/  @!P1 IADD3 R5, PT, PT, R5, 0x40, RZ ;  /* 0x0000004005059810 */ /* 0x000fce0007ffe0ff */
.L_x_48:
[----:B------:R-:W-:Y:S01]  /*1210*/  LEA R0, R8, 0xc0800000, 0x17 ;  /* 0xc080000008007811 */ /* 0x000fe200078eb8ff */
[----:B------:R-:W-:-:S04]  /*1220*/  VIADD R14, R14, 0xffffff81 ;  /* 0xffffff810e0e7836 */ /* 0x000fc80000000000 */
[----:B------:R-:W-:Y:S01]  /*1230*/  IMAD.IADD R9, R9, 0x1, -R0 ;  /* 0x0000000109097824 */ /* 0x000fe200078e0a00 */
[C---:B------:R-:W-:Y:S01]  /*1240*/  IADD3 R8, PT, PT, R14.reuse, 0x7f, -R8 ;  /* 0x0000007f0e087810 */ /* 0x040fe20007ffe808 */
[----:B------:R-:W-:Y:S02]  /*1250*/  IMAD R0, R14, -0x800000, R15 ;  /* 0xff8000000e007824 */ /* 0x000fe400078e020f */
[----:B------:R-:W0:Y:S01]  /*1260*/  MUFU.RCP R3, R9 ;  /* 0x0000000900037308 */ /* 0x000e220000001000 */
[----:B------:R-:W-:Y:S01]  /*1270*/  FADD.FTZ R17, -R9, -RZ ;  /* 0x800000ff09117221 */ /* 0x000fe20000010100 */
[----:B------:R-:W-:-:S03]  /*1280*/  IMAD.IADD R8, R8, 0x1, R5 ;  /* 0x0000000108087824 */ /* 0x000fc600078e0205 */
        /* <DEDUP_REMOVED lines=21> */
[C---:B------:R-:W-:Y:S02]  /*13e0*/  VIADD R14, R9.reuse, 0x20 ;  /* 0x00000020090e7836 */ /* 0x040fe40000000000 */
[CCC-:B------:R-:W-:Y:S01]  /*13f0*/  FFMA.RM R8, R20.reuse, R18.reuse, R15.reuse ;  /* 0x0000001214087223 */ /* 0x1c0fe2000000400f */
[----:B------:R-:W-:Y:S02]  /*1400*/  ISETP.NE.AND P2, PT, R9, RZ, PT ;  /* 0x000000ff0900720c */ /* 0x000fe40003f45270 */
[----:B------:R-:W-:Y:S01]  /*1410*/  LOP3.LUT R5, R3, 0x7fffff, RZ, 0xc0, !PT ;  /* 0x007fffff03057812 */ /* 0x000fe200078ec0ff */
[----:B------:R-:W-:Y:S01]  /*1420*/  FFMA.RP R3, R20, R18, R15 ;  /* 0x0000001214037223 */ /* 0x000fe2000000800f */
[----:B------:R-:W-:Y:S01]  /*1430*/  ISETP.NE.AND P1, PT, R9, RZ, PT ;  /* 0x000000ff0900720c */ /* 0x000fe20003f25270 */
[----:B------:R-:W-:Y:S01]  /*1440*/  IMAD.MOV R9, RZ, RZ, -R9 ;  /* 0x000000ffff097224 */ /* 0x000fe200078e0a09 */
[----:B------:R-:W-:-:S02]  /*1450*/  LOP3.LUT R5, R5, 0x800000, RZ, 0xfc, !PT ;  /* 0x0080000005057812 */ /* 0x000fc400078efcff */
[----:B------:R-:W-:Y:S02]  /*1460*/  FSETP.NEU.FTZ.AND P0, PT, R3, R8, PT ;  /* 0x000000080300720b */ /* 0x000fe40003f1d000 */
[----:B------:R-:W-:Y:S02]  /*1470*/  SHF.L.U32 R14, R5, R14, RZ ;  /* 0x0000000e050e7219 */ /* 0x000fe400000006ff */
[----:B------:R-:W-:Y:S02]  /*1480*/  SEL R8, R9, RZ, P2 ;  /* 0x000000ff09087207 */ /* 0x000fe40001000000 */
[----:B------:R-:W-:Y:S02]  /*1490*/  ISETP.NE.AND P1, PT, R14, RZ, P1 ;  /* 0x000000ff0e00720c */ /* 0x000fe40000f25270 */
[----:B------:R-:W-:Y:S02]  /*14a0*/  SHF.R.U32.HI R8, RZ, R8, R5 ;  /* 0x00000008ff087219 */ /* 0x000fe40000011605 */
[----:B------:R-:W-:-:S02]  /*14b0*/  PLOP3.LUT P0, PT, P0, P1, PT, 0xf8, 0x8f ;  /* 0x00000000008f781c */ /* 0x000fc40000703f70 */
[----:B------:R-:W-:Y:S02]  /*14c0*/  SHF.R.U32.HI R14, RZ, 0x1, R8 ;  /* 0x00000001ff0e7819 */ /* 0x000fe40000011608 */
[----:B------:R-:W-:-:S04]  /*14d0*/  SEL R3, RZ, 0x1, !P0 ;  /* 0x00000001ff037807 */ /* 0x000fc80004000000 */
[----:B------:R-:W-:-:S04]  /*14e0*/  LOP3.LUT R3, R3, 0x1, R14, 0xf8, !PT ;  /* 0x0000000103037812 */ /* 0x000fc800078ef80e */
[----:B------:R-:W-:-:S05]  /*14f0*/  LOP3.LUT R3, R3, R8, RZ, 0xc0, !PT ;  /* 0x0000000803037212 */ /* 0x000fca00078ec0ff */
[----:B------:R-:W-:-:S05]  /*1500*/  IMAD.IADD R3, R14, 0x1, R3 ;  /* 0x000000010e037824 */ /* 0x000fca00078e0203 */
[----:B------:R-:W-:Y:S01]  /*1510*/  LOP3.LUT R0, R3, R0, RZ, 0xfc, !PT ;  /* 0x0000000003007212 */ /* 0x000fe200078efcff */
[----:B------:R-:W-:Y:S06]  /*1520*/  BRA `(.L_x_55) ;  /* 0x0000000000347947 */ /* 0x000fec0003800000 */
.L_x_54:
[----:B------:R-:W-:-:S04]  /*1530*/  LOP3.LUT R0, R0, 0x80000000, RZ, 0xc0, !PT ;  /* 0x8000000000007812 */ /* 0x000fc800078ec0ff */
[----:B------:R-:W-:Y:S01]  /*1540*/  LOP3.LUT R0, R0, 0x7f800000, RZ, 0xfc, !PT ;  /* 0x7f80000000007812 */ /* 0x000fe200078efcff */
[----:B------:R-:W-:Y:S06]  /*1550*/  BRA `(.L_x_55) ;  /* 0x0000000000287947 */ /* 0x000fec0003800000 */
.L_x_53:
[----:B------:R-:W-:Y:S01]  /*1560*/  IMAD R0, R8, 0x800000, R0 ;  /* 0x0080000008007824 */ /* 0x000fe200078e0200 */
[----:B------:R-:W-:Y:S06]  /*1570*/  BRA `(.L_x_55) ;  /* 0x0000000000207947 */ /* 0x000fec0003800000 */
.L_x_52:
[----:B------:R-:W-:-:S04]  /*1580*/  LOP3.LUT R0, R9, 0x80000000, R15, 0x48, !PT ;  /* 0x8000000009007812 */ /* 0x000fc800078e480f */
[----:B------:R-:W-:Y:S01]  /*1590*/  LOP3.LUT R0, R0, 0x7f800000, RZ, 0xfc, !PT ;  /* 0x7f80000000007812 */ /* 0x000fe200078efcff */
[----:B------:R-:W-:Y:S06]  /*15a0*/  BRA `(.L_x_55) ;  /* 0x0000000000147947 */ /* 0x000fec0003800000 */
.L_x_51:
[----:B------:R-:W-:Y:S01]  /*15b0*/  LOP3.LUT R0, R9, 0x80000000, R15, 0x48, !PT ;  /* 0x8000000009007812 */ /* 0x000fe200078e480f */
[----:B------:R-:W-:Y:S06]  /*15c0*/  BRA `(.L_x_55) ;  /* 0x00000000000c7947 */ /* 0x000fec0003800000 */
.L_x_50:
[----:B------:R-:W0:Y:S01]  /*15d0*/  MUFU.RSQ R0, -QNAN ;  /* 0xffc0000000007908 */ /* 0x000e220000001400 */
[----:B------:R-:W-:Y:S05]  /*15e0*/  BRA `(.L_x_55) ;  /* 0x0000000000047947 */ /* 0x000fea0003800000 */
.L_x_49:
[----:B------:R-:W-:-:S07]  /*15f0*/  FADD.FTZ R0, R0, R3 ;  /* 0x0000000300007221 */ /* 0x000fce0000010000 */
.L_x_55:
[----:B------:R-:W-:-:S04]  /*1600*/  IMAD.MOV.U32 R5, RZ, RZ, 0x0 ;  /* 0x00000000ff057424 */ /* 0x000fc800078e00ff */
[----:B0-----:R-:W-:Y:S05]  /*1610*/  RET.REL.NODEC R4 `(_Z14ElectricBordesPfS_S_fi) ;  /* 0xffffffe804787950 */ /* 0x001fea0003c3ffff */
.L_x_56:
        /* <DEDUP_REMOVED lines=14> */
.L_x_177:


//--------------------- .text._Z13ComplexToRealP6float2Pfi --------------------------
	.section	.text._Z13ComplexToRealP6float2Pfi,"ax",@progbits
	.align	128
        .global         _Z13ComplexToRealP6float2Pfi
        .type           _Z13ComplexToRealP6float2Pfi,@function
        .size           _Z13ComplexToRealP6float2Pfi,(.L_x_178 - _Z13ComplexToRealP6float2Pfi)
        .other          _Z13ComplexToRealP6float2Pfi,@"STO_CUDA_ENTRY STV_DEFAULT"
_Z13ComplexToRealP6float2Pfi:
.text._Z13ComplexToRealP6float2Pfi:
[----:B------:R-:W-:Y:S01]  /*0000*/  LDC R1, c[0x0][0x37c] ;  /* 0x0000df00ff017b82 */ /* 0x000fe20000000800 */
[----:B------:R-:W0:Y:S07]  /*0010*/  S2R R3, SR_TID.X ;  /* 0x0000000000037919 */ /* 0x000e2e0000002100 */
[----:B------:R-:W0:Y:S01]  /*0020*/  S2UR UR5, SR_CTAID.X ;  /* 0x00000000000579c3 */ /* 0x000e220000002500 */
[----:B------:R-:W1:Y:S07]  /*0030*/  LDCU UR4, c[0x0][0x390] ;  /* 0x00007200ff0477ac */ /* 0x000e6e0008000800 */
[----:B------:R-:W0:Y:S01]  /*0040*/  LDC R2, c[0x0][0x360] ;  /* 0x0000d800ff027b82 */ /* 0x000e220000000800 */
[----:B-1----:R-:W-:Y:S01]  /*0050*/  UIMAD UR4, UR4, UR4, URZ ;  /* 0x00000004040472a4 */ /* 0x002fe2000f8e02ff */
[----:B0-----:R-:W-:-:S05]  /*0060*/  IMAD R2, R2, UR5, R3 ;  /* 0x0000000502027c24 */ /* 0x001fca000f8e0203 */
[----:B------:R-:W-:-:S13]  /*0070*/  ISETP.GE.AND P0, PT, R2, UR4, PT ;  /* 0x0000000402007c0c */ /* 0x000fda000bf06270 */
[----:B------:R-:W-:Y:S05]  /*0080*/  @P0 EXIT ;  /* 0x000000000000094d */ /* 0x000fea0003800000 */
[----:B------:R-:W0:Y:S01]  /*0090*/  LDC.64 R4, c[0x0][0x380] ;  /* 0x0000e000ff047b82 */ /* 0x000e220000000a00 */
[----:B------:R-:W1:Y:S01]  /*00a0*/  LDCU.64 UR6, c[0x0][0x358] ;  /* 0x00006b00ff0677ac */ /* 0x000e620008000a00 */
[----:B0-----:R-:W-:-:S05]  /*00b0*/  IMAD.WIDE R4, R2, 0x8, R4 ;  /* 0x0000000802047825 */ /* 0x001fca00078e0204 */
[----:B-1----:R-:W2:Y:S01]  /*00c0*/  LDG.E R0, desc[UR6][R4.64] ;  /* 0x0000000604007981 */ /* 0x002ea2000c1e1900 */
[----:B------:R-:W-:Y:S01]  /*00d0*/  IMAD.MOV.U32 R6, RZ, RZ, 0x49742400 ;  /* 0x49742400ff067424 */ /* 0x000fe200078e00ff */
[----:B------:R-:W-:Y:S01]  /*00e0*/  BSSY.RECONVERGENT B1, `(.L_x_57) ;  /* 0x000000b000017945 */ /* 0x000fe20003800200 */
[----:B------:R-:W-:-:S04]  /*00f0*/  IMAD.MOV.U32 R3, RZ, RZ, 0x358637bd ;  /* 0x358637bdff037424 */ /* 0x000fc800078e00ff */
[----:B------:R-:W-:-:S04]  /*0100*/  FFMA R3, R6, -R3, 1 ;  /* 0x3f80000006037423 */ /* 0x000fc80000000803 */
[----:B------:R-:W-:Y:S01]  /*0110*/  FFMA R3, R3, R6, 1000000 ;  /* 0x4974240003037423 */ /* 0x000fe20000000006 */
[----:B--2---:R-:W0:Y:S03]  /*0120*/  FCHK P0, R0, 9.9999999747524270788e-07 ;  /* 0x358637bd00007902 */ /* 0x004e260000000000 */
[----:B------:R-:W-:-:S04]  /*0130*/  FFMA R6, R0, R3, RZ ;  /* 0x0000000300067223 */ /* 0x000fc800000000ff */
[----:B------:R-:W-:-:S04]  /*0140*/  FFMA R7, R6, -9.9999999747524270788e-07, R0 ;  /* 0xb58637bd06077823 */ /* 0x000fc80000000000 */
[----:B------:R-:W-:Y:S01]  /*0150*/  FFMA R7, R3, R7, R6 ;  /* 0x0000000703077223 */ /* 0x000fe20000000006 */
[----:B0-----:R-:W-:Y:S06]  /*0160*/  @!P0 BRA `(.L_x_58) ;  /* 0x0000000000088947 */ /* 0x001fec0003800000 */
[----:B------:R-:W-:-:S07]  /*0170*/  MOV R4, 0x190 ;  /* 0x0000019000047802 */ /* 0x000fce0000000f00 */
[----:B------:R-:W-:Y:S05]  /*0180*/  CALL.REL.NOINC `($__internal_6_$__cuda_sm3x_div_rn_noftz_f32_slowpath) ;  /* 0x0000000000147944 */ /* 0x000fea0003c00000 */
.L_x_58:
[----:B------:R-:W-:Y:S05]  /*0190*/  BSYNC.RECONVERGENT B1 ;  /* 0x0000000000017941 */ /* 0x000fea0003800200 */
.L_x_57:
[----:B------:R-:W0:Y:S02]  /*01a0*/  LDC.64 R4, c[0x0][0x388] ;  /* 0x0000e200ff047b82 */ /* 0x000e240000000a00 */
[----:B0-----:R-:W-:-:S05]  /*01b0*/  IMAD.WIDE R2, R2, 0x4, R4 ;  /* 0x0000000402027825 */ /* 0x001fca00078e0204 */
[----:B------:R-:W-:Y:S01]  /*01c0*/  STG.E desc[UR6][R2.64], R7 ;  /* 0x0000000702007986 */ /* 0x000fe2000c101906 */
[----:B------:R-:W-:Y:S05]  /*01d0*/  EXIT ;  /* 0x000000000000794d */ /* 0x000fea0003800000 */
        .weak           $__internal_6_$__cuda_sm3x_div_rn_noftz_f32_slowpath
        .type           $__internal_6_$__cuda_sm3x_div_rn_noftz_f32_slowpath,@function
        .size           $__internal_6_$__cuda_sm3x_div_rn_noftz_f32_slowpath,(.L_x_178 - $__internal_6_$__cuda_sm3x_div_rn_noftz_f32_slowpath)
$__internal_6_$__cuda_sm3x_div_rn_noftz_f32_slowpath:
[--C-:B------:R-:W-:Y:S01]  /*01e0*/  SHF.R.U32.HI R3, RZ, 0x17, R0.reuse ;  /* 0x00000017ff037819 */ /* 0x100fe20000011600 */
[----:B------:R-:W-:Y:S04]  /*01f0*/  BSSY.RECONVERGENT B0, `(.L_x_59) ;  /* 0x000005c000007945 */ /* 0x000fe80003800200 */
[----:B------:R-:W-:Y:S01]  /*0200*/  BSSY.RELIABLE B2, `(.L_x_60) ;  /* 0x000001a000027945 */ /* 0x000fe20003800100 */
[----:B------:R-:W-:Y:S01]  /*0210*/  IMAD.MOV.U32 R5, RZ, RZ, R0 ;  /* 0x000000ffff057224 */ /* 0x000fe200078e0000 */
[----:B------:R-:W-:-:S05]  /*0220*/  LOP3.LUT R3, R3, 0xff, RZ, 0xc0, !PT ;  /* 0x000000ff03037812 */ /* 0x000fca00078ec0ff */
[----:B------:R-:W-:-:S05]  /*0230*/  VIADD R7, R3, 0xffffffff ;  /* 0xffffffff03077836 */ /* 0x000fca0000000000 */
[----:B------:R-:W-:-:S13]  /*0240*/  ISETP.GT.U32.OR P0, PT, R7, 0xfd, !PT ;  /* 0x000000fd0700780c */ /* 0x000fda0007f04470 */
[----:B------:R-:W-:Y:S01]  /*0250*/  @!P0 IMAD.MOV.U32 R6, RZ, RZ, RZ ;  /* 0x000000ffff068224 */ /* 0x000fe200078e00ff */
[----:B------:R-:W-:Y:S06]  /*0260*/  @!P0 BRA `(.L_x_61) ;  /* 0x00000000004c8947 */ /* 0x000fec0003800000 */
[----:B------:R-:W-:-:S13]  /*0270*/  FSETP.GTU.FTZ.AND P0, PT, |R0|, +INF , PT ;  /* 0x7f8000000000780b */ /* 0x000fda0003f1c200 */
[----:B------:R-:W-:Y:S05]  /*0280*/  @P0 BREAK.RELIABLE B2 ;  /* 0x0000000000020942 */ /* 0x000fea0003800100 */
[----:B------:R-:W-:Y:S05]  /*0290*/  @P0 BRA `(.L_x_62) ;  /* 0x0000000400400947 */ /* 0x000fea0003800000 */
[----:B------:R-:W-:-:S05]  /*02a0*/  IMAD.MOV.U32 R6, RZ, RZ, 0x358637bd ;  /* 0x358637bdff067424 */ /* 0x000fca00078e00ff */
[----:B------:R-:W-:-:S13]  /*02b0*/  LOP3.LUT P0, RZ, R6, 0x7fffffff, R5, 0xc8, !PT ;  /* 0x7fffffff06ff7812 */ /* 0x000fda000780c805 */
[----:B------:R-:W-:Y:S05]  /*02c0*/  @!P0 BREAK.RELIABLE B2 ;  /* 0x0000000000028942 */ /* 0x000fea0003800100 */
[----:B------:R-:W-:Y:S05]  /*02d0*/  @!P0 BRA `(.L_x_63) ;  /* 0x0000000400288947 */ /* 0x000fea0003800000 */
[----:B------:R-:W-:-:S13]  /*02e0*/  LOP3.LUT P0, RZ, R5, 0x7fffffff, RZ, 0xc0, !PT ;  /* 0x7fffffff05ff7812 */ /* 0x000fda000780c0ff */
[----:B------:R-:W-:Y:S05]  /*02f0*/  @!P0 BREAK.RELIABLE B2 ;  /* 0x0000000000028942 */ /* 0x000fea0003800100 */
[----:B------:R-:W-:Y:S05]  /*0300*/  @!P0 BRA `(.L_x_64) ;  /* 0x0000000400148947 */ /* 0x000fea0003800000 */
[----:B------:R-:W-:Y:S02]  /*0310*/  FSETP.NEU.FTZ.AND P0, PT, |R0|, +INF , PT ;  /* 0x7f8000000000780b */ /* 0x000fe40003f1d200 */
[----:B------:R-:W-:-:S04]  /*0320*/  LOP3.LUT P1, RZ, R6, 0x7fffffff, RZ, 0xc0, !PT ;  /* 0x7fffffff06ff7812 */ /* 0x000fc8000782c0ff */
[----:B------:R-:W-:-:S13]  /*0330*/  PLOP3.LUT P0, PT, P0, P1, PT, 0x2f, 0xf2 ;  /* 0x0000000000f2781c */ /* 0x000fda0000702577 */
[----:B------:R-:W-:Y:S05]  /*0340*/  @P0 BREAK.RELIABLE B2 ;  /* 0x0000000000020942 */ /* 0x000fea0003800100 */
[----:B------:R-:W-:Y:S05]  /*0350*/  @P0 BRA `(.L_x_65) ;  /* 0x0000000000f40947 */ /* 0x000fea0003800000 */
[----:B------:R-:W-:-:S13]  /*0360*/  ISETP.GE.AND P0, PT, R7, RZ, PT ;  /* 0x000000ff0700720c */ /* 0x000fda0003f06270 */
[----:B------:R-:W-:Y:S02]  /*0370*/  @P0 IMAD.MOV.U32 R6, RZ, RZ, RZ ;  /* 0x000000ffff060224 */ /* 0x000fe400078e00ff */
[----:B------:R-:W-:Y:S01]  /*0380*/  @!P0 FFMA R5, R0, 1.84467440737095516160e+19, RZ ;  /* 0x5f80000000058823 */ /* 0x000fe200000000ff */
[----:B------:R-:W-:-:S07]  /*0390*/  @!P0 IMAD.MOV.U32 R6, RZ, RZ, -0x40 ;  /* 0xffffffc0ff068424 */ /* 0x000fce00078e00ff */
.L_x_61:
[----:B------:R-:W-:Y:S05]  /*03a0*/  BSYNC.RELIABLE B2 ;  /* 0x0000000000027941 */ /* 0x000fea0003800100 */
.L_x_60:
[----:B------:R-:W-:Y:S01]  /*03b0*/  UMOV UR4, 0x358637bd ;  /* 0x358637bd00047882 */ /* 0x000fe20000000000 */
[----:B------:R-:W-:Y:S01]  /*03c0*/  VIADD R3, R3, 0xffffff81 ;  /* 0xffffff8103037836 */ /* 0x000fe20000000000 */
[----:B------:R-:W-:Y:S01]  /*03d0*/  UIADD3 UR4, UPT, UPT, UR4, 0xa000000, URZ ;  /* 0x0a00000004047890 */ /* 0x000fe2000fffe0ff */
[----:B------:R-:W-:Y:S02]  /*03e0*/  BSSY.RECONVERGENT B2, `(.L_x_66) ;  /* 0x0000033000027945 */ /* 0x000fe40003800200 */
[----:B------:R-:W-:Y:S01]  /*03f0*/  IMAD R0, R3, -0x800000, R5 ;  /* 0xff80000003007824 */ /* 0x000fe200078e0205 */
[----:B------:R-:W-:Y:S02]  /*0400*/  IADD3 R6, PT, PT, R6, 0x14, R3 ;  /* 0x0000001406067810 */ /* 0x000fe40007ffe003 */
[----:B------:R-:W-:-:S03]  /*0410*/  FADD.FTZ R9, -RZ, -UR4 ;  /* 0x80000004ff097e21 */ /* 0x000fc60008010100 */
[----:B------:R-:W0:Y:S02]  /*0420*/  MUFU.RCP R7, UR4 ;  /* 0x0000000400077d08 */ /* 0x000e240008001000 */
        /* <DEDUP_REMOVED lines=21> */
[C---:B------:R-:W-:Y:S01]  /*0580*/  VIADD R6, R10.reuse, 0x20 ;  /* 0x000000200a067836 */ /* 0x040fe20000000000 */
[C---:B------:R-:W-:Y:S02]  /*0590*/  ISETP.NE.AND P2, PT, R10.reuse, RZ, PT ;  /* 0x000000ff0a00720c */ /* 0x040fe40003f45270 */
[----:B------:R-:W-:Y:S02]  /*05a0*/  ISETP.NE.AND P1, PT, R10, RZ, PT ;  /* 0x000000ff0a00720c */ /* 0x000fe40003f25270 */
[----:B------:R-:W-:Y:S01]  /*05b0*/  LOP3.LUT R3, R0, 0x7fffff, RZ, 0xc0, !PT ;  /* 0x007fffff00037812 */ /* 0x000fe200078ec0ff */
[CCC-:B------:R-:W-:Y:S01]  /*05c0*/  FFMA.RP R0, R7.reuse, R9.reuse, R8.reuse ;  /* 0x0000000907007223 */ /* 0x1c0fe20000008008 */
[----:B------:R-:W-:Y:S01]  /*05d0*/  FFMA.RM R7, R7, R9, R8 ;  /* 0x0000000907077223 */ /* 0x000fe20000004008 */
[----:B------:R-:W-:Y:S01]  /*05e0*/  IMAD.MOV R8, RZ, RZ, -R10 ;  /* 0x000000ffff087224 */ /* 0x000fe200078e0a0a */
[----:B------:R-:W-:-:S03]  /*05f0*/  LOP3.LUT R3, R3, 0x800000, RZ, 0xfc, !PT ;  /* 0x0080000003037812 */ /* 0x000fc600078efcff */
        /* <DEDUP_REMOVED lines=13> */
.L_x_68:
[----:B------:R-:W-:-:S04]  /*06d0*/  LOP3.LUT R5, R5, 0x80000000, RZ, 0xc0, !PT ;  /* 0x8000000005057812 */ /* 0x000fc800078ec0ff */
[----:B------:R-:W-:Y:S01]  /*06e0*/  LOP3.LUT R5, R5, 0x7f800000, RZ, 0xfc, !PT ;  /* 0x7f80000005057812 */ /* 0x000fe200078efcff */
[----:B------:R-:W-:Y:S06]  /*06f0*/  BRA `(.L_x_69) ;  /* 0x0000000000047947 */ /* 0x000fec0003800000 */
.L_x_67:
[----:B------:R-:W-:-:S07]  /*0700*/  IMAD R5, R6, 0x800000, R5 ;  /* 0x0080000006057824 */ /* 0x000fce00078e0205 */
.L_x_69:
[----:B------:R-:W-:Y:S05]  /*0710*/  BSYNC.RECONVERGENT B2 ;  /* 0x0000000000027941 */ /* 0x000fea0003800200 */
.L_x_66:
[----:B------:R-:W-:Y:S05]  /*0720*/  BRA `(.L_x_70) ;  /* 0x0000000000207947 */ /* 0x000fea0003800000 */
.L_x_65:
[----:B------:R-:W-:-:S04]  /*0730*/  LOP3.LUT R5, R6, 0x80000000, R5, 0x48, !PT ;  /* 0x8000000006057812 */ /* 0x000fc800078e4805 */
[----:B------:R-:W-:Y:S01]  /*0740*/  LOP3.LUT R5, R5, 0x7f800000, RZ, 0xfc, !PT ;  /* 0x7f80000005057812 */ /* 0x000fe200078efcff */
[----:B------:R-:W-:Y:S06]  /*0750*/  BRA `(.L_x_70) ;  /* 0x0000000000147947 */ /* 0x000fec0003800000 */
.L_x_64:
[----:B------:R-:W-:Y:S01]  /*0760*/  LOP3.LUT R5, R6, 0x80000000, R5, 0x48, !PT ;  /* 0x8000000006057812 */ /* 0x000fe200078e4805 */
[----:B------:R-:W-:Y:S06]  /*0770*/  BRA `(.L_x_70) ;  /* 0x00000000000c7947 */ /* 0x000fec0003800000 */
.L_x_63:
[----:B------:R-:W0:Y:S01]  /*0780*/  MUFU.RSQ R5, -QNAN ;  /* 0xffc0000000057908 */ /* 0x000e220000001400 */
[----:B------:R-:W-:Y:S05]  /*0790*/  BRA `(.L_x_70) ;  /* 0x0000000000047947 */ /* 0x000fea0003800000 */
.L_x_62:
[----:B------:R-:W-:-:S07]  /*07a0*/  FADD.FTZ R5, R0, 9.9999999747524270788e-07 ;  /* 0x358637bd00057421 */ /* 0x000fce0000010000 */
.L_x_70:
[----:B------:R-:W-:Y:S05]  /*07b0*/  BSYNC.RECONVERGENT B0 ;  /* 0x0000000000007941 */ /* 0x000fea0003800200 */
.L_x_59:
[----:B0-----:R-:W-:Y:S02]  /*07c0*/  IMAD.MOV.U32 R7, RZ, RZ, R5 ;  /* 0x000000ffff077224 */ /* 0x001fe400078e0005 */
[----:B------:R-:W-:-:S04]  /*07d0*/  IMAD.MOV.U32 R5, RZ, RZ, 0x0 ;  /* 0x00000000ff057424 */ /* 0x000fc800078e00ff */
[----:B------:R-:W-:Y:S05]  /*07e0*/  RET.REL.NODEC R4 `(_Z13ComplexToRealP6float2Pfi) ;  /* 0xfffffff804047950 */ /* 0x000fea0003c3ffff */
.L_x_71:
        /* <DEDUP_REMOVED lines=9> */
.L_x_178:


//--------------------- .text._Z15float2ToComplexP6float2S0_i --------------------------
	.section	.text._Z15float2ToComplexP6float2S0_i,"ax",@progbits
	.align	128
        .global         _Z15float2ToComplexP6float2S0_i
        .type           _Z15float2ToComplexP6float2S0_i,@function
        .size           _Z15float2ToComplexP6float2S0_i,(.L_x_188 - _Z15float2ToComplexP6float2S0_i)
        .other          _Z15float2ToComplexP6float2S0_i,@"STO_CUDA_ENTRY STV_DEFAULT"
_Z15float2ToComplexP6float2S0_i:
.text._Z15float2ToComplexP6float2S0_i:
        /* <DEDUP_REMOVED lines=10> */
[----:B------:R-:W1:Y:S07]  /*00a0*/  LDCU.64 UR4, c[0x0][0x358] ;  /* 0x00006b00ff0477ac */ /* 0x000e6e0008000a00 */
[----:B------:R-:W2:Y:S01]  /*00b0*/  LDC.64 R4, c[0x0][0x388] ;  /* 0x0000e200ff047b82 */ /* 0x000ea20000000a00 */
[----:B0-----:R-:W-:-:S06]  /*00c0*/  IMAD.WIDE R2, R7, 0x8, R2 ;  /* 0x0000000807027825 */ /* 0x001fcc00078e0202 */
[----:B-1----:R-:W3:Y:S01]  /*00d0*/  LDG.E.64 R2, desc[UR4][R2.64] ;  /* 0x0000000402027981 */ /* 0x002ee2000c1e1b00 */
[----:B--2---:R-:W-:-:S05]  /*00e0*/  IMAD.WIDE R4, R7, 0x8, R4 ;  /* 0x0000000807047825 */ /* 0x004fca00078e0204 */
[----:B---3--:R-:W-:Y:S01]  /*00f0*/  STG.E.64 desc[UR4][R4.64], R2 ;  /* 0x0000000204007986 */ /* 0x008fe2000c101b04 */
[----:B------:R-:W-:Y:S05]  /*0100*/  EXIT ;  /* 0x000000000000794d */ /* 0x000fea0003800000 */
.L_x_72:
        /* <DEDUP_REMOVED lines=15> */
.L_x_188:


//--------------------- .text._Z15ComplexToFloat2P6float2S0_i --------------------------
	.section	.text._Z15ComplexToFloat2P6float2S0_i,"ax",@progbits
	.align	128
        .global         _Z15ComplexToFloat2P6float2S0_i
        .type           _Z15ComplexToFloat2P6float2S0_i,@function
        .size           _Z15ComplexToFloat2P6float2S0_i,(.L_x_189 - _Z15ComplexToFloat2P6float2S0_i)
        .other          _Z15ComplexToFloat2P6float2S0_i,@"STO_CUDA_ENTRY STV_DEFAULT"
_Z15ComplexToFloat2P6float2S0_i:
.text._Z15ComplexToFloat2P6float2S0_i:
        /* <DEDUP_REMOVED lines=17> */
.L_x_73:
        /* <DEDUP_REMOVED lines=15> */
.L_x_189:


//--------------------- .text._Z31normalizacionSalidaTranfForwardP6float2S0_i --------------------------
	.section	.text._Z31normalizacionSalidaTranfForwardP6float2S0_i,"ax",@progbits
	.align	128
        .global         _Z31normalizacionSalidaTranfForwardP6float2S0_i
        .type           _Z31normalizacionSalidaTranfForwardP6float2S0_i,@function
        .size           _Z31normalizacionSalidaTranfForwardP6float2S0_i,(.L_x_179 - _Z31normalizacionSalidaTranfForwardP6float2S0_i)
        .other          _Z31normalizacionSalidaTranfForwardP6float2S0_i,@"STO_CUDA_ENTRY STV_DEFAULT"
_Z31normalizacionSalidaTranfForwardP6float2S0_i:
.text._Z31normalizacionSalidaTranfForwardP6float2S0_i:
        /* <DEDUP_REMOVED lines=11> */
[----:B0-----:R-:W-:-:S06]  /*00b0*/  IMAD.WIDE R2, R6, 0x8, R2 ;  /* 0x0000000806027825 */ /* 0x001fcc00078e0202 */
[----:B-1----:R-:W2:Y:S01]  /*00c0*/  LDG.E.64 R2, desc[UR6][R2.64] ;  /* 0x0000000602027981 */ /* 0x002ea2000c1e1b00 */
[----:B------:R-:W-:Y:S01]  /*00d0*/  UIMAD UR4, UR4, UR4, URZ ;  /* 0x00000004040472a4 */ /* 0x000fe2000f8e02ff */
[----:B------:R-:W-:Y:S05]  /*00e0*/  BSSY.RECONVERGENT B0, `(.L_x_74) ;  /* 0x000000e000007945 */ /* 0x000fea0003800200 */
[----:B------:R-:W-:-:S04]  /*00f0*/  I2FP.F32.S32 R8, UR4 ;  /* 0x0000000400087c45 */ /* 0x000fc80008201400 */
[----:B------:R-:W0:Y:S02]  /*0100*/  MUFU.RCP R5, R8 ;  /* 0x0000000800057308 */ /* 0x000e240000001000 */
[----:B0-----:R-:W-:-:S04]  /*0110*/  FFMA R0, -R8, R5, 1 ;  /* 0x3f80000008007423 */ /* 0x001fc80000000105 */
[----:B------:R-:W-:Y:S02]  /*0120*/  FFMA R5, R5, R0, R5 ;  /* 0x0000000005057223 */ /* 0x000fe40000000005 */
[----:B--2---:R-:W0:Y:S02]  /*0130*/  FCHK P0, R2, R8 ;  /* 0x0000000802007302 */ /* 0x004e240000000000 */
[----:B------:R-:W-:-:S04]  /*0140*/  FFMA R4, R2, R5, RZ ;  /* 0x0000000502047223 */ /* 0x000fc800000000ff */
[----:B------:R-:W-:-:S04]  /*0150*/  FFMA R0, -R8, R4, R2 ;  /* 0x0000000408007223 */ /* 0x000fc80000000102 */
[----:B------:R-:W-:Y:S01]  /*0160*/  FFMA R4, R5, R0, R4 ;  /* 0x0000000005047223 */ /* 0x000fe20000000004 */
[----:B0-----:R-:W-:Y:S06]  /*0170*/  @!P0 BRA `(.L_x_75) ;  /* 0x0000000000108947 */ /* 0x001fec0003800000 */
[----:B------:R-:W-:Y:S01]  /*0180*/  IMAD.MOV.U32 R5, RZ, RZ, R8 ;  /* 0x000000ffff057224 */ /* 0x000fe200078e0008 */
[----:B------:R-:W-:-:S07]  /*0190*/  MOV R10, 0x1b0 ;  /* 0x000001b0000a7802 */ /* 0x000fce0000000f00 */
[----:B------:R-:W-:Y:S05]  /*01a0*/  CALL.REL.NOINC `($__internal_7_$__cuda_sm3x_div_rn_noftz_f32_slowpath) ;  /* 0x0000000000547944 */ /* 0x000fea0003c00000 */
[----:B------:R-:W-:-:S07]  /*01b0*/  IMAD.MOV.U32 R4, RZ, RZ, R0 ;  /* 0x000000ffff047224 */ /* 0x000fce00078e0000 */
.L_x_75:
[----:B------:R-:W-:Y:S05]  /*01c0*/  BSYNC.RECONVERGENT B0 ;  /* 0x0000000000007941 */ /* 0x000fea0003800200 */
.L_x_74:
[----:B------:R-:W0:Y:S01]  /*01d0*/  MUFU.RCP R5, R8 ;  /* 0x0000000800057308 */ /* 0x000e220000001000 */
[----:B------:R-:W1:Y:S01]  /*01e0*/  LDC.64 R10, c[0x0][0x388] ;  /* 0x0000e200ff0a7b82 */ /* 0x000e620000000a00 */
[----:B------:R-:W-:Y:S06]  /*01f0*/  BSSY.RECONVERGENT B0, `(.L_x_76) ;  /* 0x000000e000007945 */ /* 0x000fec0003800200 */
[----:B------:R-:W2:Y:S01]  /*0200*/  FCHK P0, R3, R8 ;  /* 0x0000000803007302 */ /* 0x000ea20000000000 */
[----:B0-----:R-:W-:-:S04]  /*0210*/  FFMA R0, -R8, R5, 1 ;  /* 0x3f80000008007423 */ /* 0x001fc80000000105 */
[----:B------:R-:W-:-:S04]  /*0220*/  FFMA R2, R5, R0, R5 ;  /* 0x0000000005027223 */ /* 0x000fc80000000005 */
[----:B------:R-:W-:Y:S01]  /*0230*/  FFMA R5, R3, R2, RZ ;  /* 0x0000000203057223 */ /* 0x000fe200000000ff */
[----:B-1----:R-:W-:-:S04]  /*0240*/  IMAD.WIDE R6, R6, 0x8, R10 ;  /* 0x0000000806067825 */ /* 0x002fc800078e020a */
[----:B------:R-:W-:-:S04]  /*0250*/  FFMA R0, -R8, R5, R3 ;  /* 0x0000000508007223 */ /* 0x000fc80000000103 */
[----:B------:R-:W-:Y:S01]  /*0260*/  FFMA R5, R2, R0, R5 ;  /* 0x0000000002057223 */ /* 0x000fe20000000005 */
[----:B--2---:R-:W-:Y:S06]  /*0270*/  @!P0 BRA `(.L_x_77) ;  /* 0x0000000000148947 */ /* 0x004fec0003800000 */
[----:B------:R-:W-:Y:S01]  /*0280*/  IMAD.MOV.U32 R2, RZ, RZ, R3 ;  /* 0x000000ffff027224 */ /* 0x000fe200078e0003 */
[----:B------:R-:W-:Y:S01]  /*0290*/  MOV R10, 0x2c0 ;  /* 0x000002c0000a7802 */ /* 0x000fe20000000f00 */
[----:B------:R-:W-:-:S07]  /*02a0*/  IMAD.MOV.U32 R5, RZ, RZ, R8 ;  /* 0x000000ffff057224 */ /* 0x000fce00078e0008 */
[----:B------:R-:W-:Y:S05]  /*02b0*/  CALL.REL.NOINC `($__internal_7_$__cuda_sm3x_div_rn_noftz_f32_slowpath) ;  /* 0x0000000000107944 */ /* 0x000fea0003c00000 */
[----:B------:R-:W-:-:S07]  /*02c0*/  IMAD.MOV.U32 R5, RZ, RZ, R0 ;  /* 0x000000ffff057224 */ /* 0x000fce00078e0000 */
.L_x_77:
[----:B------:R-:W-:Y:S05]  /*02d0*/  BSYNC.RECONVERGENT B0 ;  /* 0x0000000000007941 */ /* 0x000fea0003800200 */
.L_x_76:
[----:B------:R-:W-:Y:S01]  /*02e0*/  STG.E.64 desc[UR6][R6.64], R4 ;  /* 0x0000000406007986 */ /* 0x000fe2000c101b06 */
[----:B------:R-:W-:Y:S05]  /*02f0*/  EXIT ;  /* 0x000000000000794d */ /* 0x000fea0003800000 */
        .weak           $__internal_7_$__cuda_sm3x_div_rn_noftz_f32_slowpath
        .type           $__internal_7_$__cuda_sm3x_div_rn_noftz_f32_slowpath,@function
        .size           $__internal_7_$__cuda_sm3x_div_rn_noftz_f32_slowpath,(.L_x_179 - $__internal_7_$__cuda_sm3x_div_rn_noftz_f32_slowpath)
$__internal_7_$__cuda_sm3x_div_rn_noftz_f32_slowpath:
[----:B------:R-:W-:Y:S01]  /*0300*/  SHF.R.U32.HI R11, RZ, 0x17, R5 ;  /* 0x00000017ff0b7819 */ /* 0x000fe20000011605 */
[----:B------:R-:W-:Y:S01]  /*0310*/  BSSY.RECONVERGENT B1, `(.L_x_78) ;  /* 0x0000062000017945 */ /* 0x000fe20003800200 */
[----:B------:R-:W-:Y:S02]  /*0320*/  SHF.R.U32.HI R0, RZ, 0x17, R2 ;  /* 0x00000017ff007819 */ /* 0x000fe40000011602 */
[----:B------:R-:W-:Y:S02]  /*0330*/  LOP3.LUT R11, R11, 0xff, RZ, 0xc0, !PT ;  /* 0x000000ff0b0b7812 */ /* 0x000fe400078ec0ff */
[----:B------:R-:W-:-:S03]  /*0340*/  LOP3.LUT R14, R0, 0xff, RZ, 0xc0, !PT ;  /* 0x000000ff000e7812 */ /* 0x000fc600078ec0ff */
[----:B------:R-:W-:Y:S02]  /*0350*/  VIADD R12, R11, 0xffffffff ;  /* 0xffffffff0b0c7836 */ /* 0x000fe40000000000 */
[----:B------:R-:W-:-:S03]  /*0360*/  VIADD R0, R14, 0xffffffff ;  /* 0xffffffff0e007836 */ /* 0x000fc60000000000 */
[----:B------:R-:W-:-:S04]  /*0370*/  ISETP.GT.U32.AND P0, PT, R12, 0xfd, PT ;  /* 0x000000fd0c00780c */ /* 0x000fc80003f04070 */
[----:B------:R-:W-:-:S13]  /*0380*/  ISETP.GT.U32.OR P0, PT, R0, 0xfd, P0 ;  /* 0x000000fd0000780c */ /* 0x000fda0000704470 */
[----:B------:R-:W-:Y:S01]  /*0390*/  @!P0 IMAD.MOV.U32 R9, RZ, RZ, RZ ;  /* 0x000000ffff098224 */ /* 0x000fe200078e00ff */
[----:B------:R-:W-:Y:S06]  /*03a0*/  @!P0 BRA `(.L_x_79) ;  /* 0x00000000005c8947 */ /* 0x000fec0003800000 */
[----:B------:R-:W-:Y:S02]  /*03b0*/  FSETP.GTU.FTZ.AND P0, PT, |R2|, +INF , PT ;  /* 0x7f8000000200780b */ /* 0x000fe40003f1c200 */
        /* <DEDUP_REMOVED lines=22> */
.L_x_79:
[----:B------:R-:W-:Y:S01]  /*0520*/  LEA R0, R11, 0xc0800000, 0x17 ;  /* 0xc08000000b007811 */ /* 0x000fe200078eb8ff */
[----:B------:R-:W-:Y:S04]  /*0530*/  BSSY.RECONVERGENT B2, `(.L_x_84) ;  /* 0x0000036000027945 */ /* 0x000fe80003800200 */
[----:B------:R-:W-:Y:S02]  /*0540*/  IMAD.IADD R12, R5, 0x1, -R0 ;  /* 0x00000001050c7824 */ /* 0x000fe400078e0a00 */
[----:B------:R-:W-:Y:S02]  /*0550*/  VIADD R5, R14, 0xffffff81 ;  /* 0xffffff810e057836 */ /* 0x000fe40000000000 */
[----:B------:R0:W1:Y:S01]  /*0560*/  MUFU.RCP R13, R12 ;  /* 0x0000000c000d7308 */ /* 0x0000620000001000 */
[----:B------:R-:W-:Y:S01]  /*0570*/  FADD.FTZ R15, -R12, -RZ ;  /* 0x800000ff0c0f7221 */ /* 0x000fe20000010100 */
[C---:B------:R-:W-:Y:S01]  /*0580*/  IMAD R0, R5.reuse, -0x800000, R2 ;  /* 0xff80000005007824 */ /* 0x040fe200078e0202 */
[----:B0-----:R-:W-:-:S05]  /*0590*/  IADD3 R12, PT, PT, R5, 0x7f, -R11 ;  /* 0x0000007f050c7810 */ /* 0x001fca0007ffe80b */
[----:B------:R-:W-:Y:S02]  /*05a0*/  IMAD.IADD R9, R12, 0x1, R9 ;  /* 0x000000010c097824 */ /* 0x000fe400078e0209 */
[----:B-1----:R-:W-:-:S04]  /*05b0*/  FFMA R14, R13, R15, 1 ;  /* 0x3f8000000d0e7423 */ /* 0x002fc8000000000f */
        /* <DEDUP_REMOVED lines=19> */
[-CC-:B------:R-:W-:Y:S01]  /*06f0*/  FFMA.RZ R2, R17, R15.reuse, R14.reuse ;  /* 0x0000000f11027223 */ /* 0x180fe2000000c00e */
[----:B------:R-:W-:Y:S02]  /*0700*/  VIADD R12, R11, 0x20 ;  /* 0x000000200b0c7836 */ /* 0x000fe40000000000 */
[-CC-:B------:R-:W-:Y:S01]  /*0710*/  FFMA.RM R5, R17, R15.reuse, R14.reuse ;  /* 0x0000000f11057223 */ /* 0x180fe2000000400e */
        /* <DEDUP_REMOVED lines=19> */
.L_x_86:
[----:B------:R-:W-:-:S04]  /*0850*/  LOP3.LUT R0, R0, 0x80000000, RZ, 0xc0, !PT ;  /* 0x8000000000007812 */ /* 0x000fc800078ec0ff */
[----:B------:R-:W-:Y:S01]  /*0860*/  LOP3.LUT R0, R0, 0x7f800000, RZ, 0xfc, !PT ;  /* 0x7f80000000007812 */ /* 0x000fe200078efcff */
[----:B------:R-:W-:Y:S06]  /*0870*/  BRA `(.L_x_87) ;  /* 0x0000000000047947 */ /* 0x000fec0003800000 */
.L_x_85:
[----:B------:R-:W-:-:S07]  /*0880*/  IMAD R0, R9, 0x800000, R0 ;  /* 0x0080000009007824 */ /* 0x000fce00078e0200 */
.L_x_87:
[----:B------:R-:W-:Y:S05]  /*0890*/  BSYNC.RECONVERGENT B2 ;  /* 0x0000000000027941 */ /* 0x000fea0003800200 */
.L_x_84:
[----:B------:R-:W-:Y:S05]  /*08a0*/  BRA `(.L_x_88) ;  /* 0x0000000000207947 */ /* 0x000fea0003800000 */
.L_x_83:
[----:B------:R-:W-:-:S04]  /*08b0*/  LOP3.LUT R0, R5, 0x80000000, R2, 0x48, !PT ;  /* 0x8000000005007812 */ /* 0x000fc800078e4802 */
[----:B------:R-:W-:Y:S01]  /*08c0*/  LOP3.LUT R0, R0, 0x7f800000, RZ, 0xfc, !PT ;  /* 0x7f80000000007812 */ /* 0x000fe200078efcff */
[----:B------:R-:W-:Y:S06]  /*08d0*/  BRA `(.L_x_88) ;  /* 0x0000000000147947 */ /* 0x000fec0003800000 */
.L_x_82:
[----:B------:R-:W-:Y:S01]  /*08e0*/  LOP3.LUT R0, R5, 0x80000000, R2, 0x48, !PT ;  /* 0x8000000005007812 */ /* 0x000fe200078e4802 */
[----:B------:R-:W-:Y:S06]  /*08f0*/  BRA `(.L_x_88) ;  /* 0x00000000000c7947 */ /* 0x000fec0003800000 */
.L_x_81:
[----:B------:R-:W0:Y:S01]  /*0900*/  MUFU.RSQ R0, -QNAN ;  /* 0xffc0000000007908 */ /* 0x000e220000001400 */
[----:B------:R-:W-:Y:S05]  /*0910*/  BRA `(.L_x_88) ;  /* 0x0000000000047947 */ /* 0x000fea0003800000 */
.L_x_80:
[----:B------:R-:W-:-:S07]  /*0920*/  FADD.FTZ R0, R2, R5 ;  /* 0x0000000502007221 */ /* 0x000fce0000010000 */
.L_x_88:
[----:B------:R-:W-:Y:S05]  /*0930*/  BSYNC.RECONVERGENT B1 ;  /* 0x0000000000017941 */ /* 0x000fea0003800200 */
.L_x_78:
[----:B------:R-:W-:-:S04]  /*0940*/  IMAD.MOV.U32 R11, RZ, RZ, 0x0 ;  /* 0x00000000ff0b7424 */ /* 0x000fc800078e00ff */
[----:B0-----:R-:W-:Y:S05]  /*0950*/  RET.REL.NODEC R10 `(_Z31normalizacionSalidaTranfForwardP6float2S0_i) ;  /* 0xfffffff40aa87950 */ /* 0x001fea0003c3ffff */
.L_x_89:
        /* <DEDUP_REMOVED lines=10> */
.L_x_179:


//--------------------- .text._Z13realTocomplexPfP6float2i --------------------------
	.section	.text._Z13realTocomplexPfP6float2i,"ax",@progbits
	.align	128
        .global         _Z13realTocomplexPfP6float2i
        .type           _Z13realTocomplexPfP6float2i,@function
        .size           _Z13realTocomplexPfP6float2i,(.L_x_191 - _Z13realTocomplexPfP6float2i)
        .other          _Z13realTocomplexPfP6float2i,@"STO_CUDA_ENTRY STV_DEFAULT"
_Z13realTocomplexPfP6float2i:
.text._Z13realTocomplexPfP6float2i:
        /* <DEDUP_REMOVED lines=12> */
[----:B0-----:R-:W-:-:S05]  /*00c0*/  IMAD.WIDE R2, R7, 0x4, R2 ;  /* 0x0000000407027825 */ /* 0x001fca00078e0202 */
[----:B-1----:R-:W3:Y:S01]  /*00d0*/  LDG.E R8, desc[UR4][R2.64] ;  /* 0x0000000402087981 */ /* 0x002ee2000c1e1900 */
[----:B------:R-:W-:Y:S02]  /*00e0*/  HFMA2 R9, -RZ, RZ, 0, 0 ;  /* 0x00000000ff097431 */ /* 0x000fe400000001ff */
[----:B--2---:R-:W-:-:S05]  /*00f0*/  IMAD.WIDE R4, R7, 0x8, R4 ;  /* 0x0000000807047825 */ /* 0x004fca00078e0204 */
[----:B---3--:R-:W-:Y:S01]  /*0100*/  STG.E.64 desc[UR4][R4.64], R8 ;  /* 0x0000000804007986 */ /* 0x008fe2000c101b04 */
[----:B------:R-:W-:Y:S05]  /*0110*/  EXIT ;  /* 0x000000000000794d */ /* 0x000fea0003800000 */
.L_x_90:
        /* <DEDUP_REMOVED lines=14> */
.L_x_191:


//--------------------- .text._Z21normalizacionDensidadPfS_iif --------------------------
	.section	.text._Z21normalizacionDensidadPfS_iif,"ax",@progbits
	.align	128
        .global         _Z21normalizacionDensidadPfS_iif
        .type           _Z21normalizacionDensidadPfS_iif,@function
        .size           _Z21normalizacionDensidadPfS_iif,(.L_x_180 - _Z21normalizacionDensidadPfS_iif)
        .other          _Z21normalizacionDensidadPfS_iif,@"STO_CUDA_ENTRY STV_DEFAULT"
_Z21normalizacionDensidadPfS_iif:
.text._Z21normalizacionDensidadPfS_iif:
        /* <DEDUP_REMOVED lines=11> */
[----:B------:R-:W2:Y:S01]  /*00b0*/  LDCU UR5, c[0x0][0x390] ;  /* 0x00007200ff0577ac */ /* 0x000ea20008000800 */
[----:B0-----:R-:W-:-:S06]  /*00c0*/  IMAD.WIDE R4, R2, 0x4, R4 ;  /* 0x0000000402047825 */ /* 0x001fcc00078e0204 */
[----:B-1----:R-:W3:Y:S01]  /*00d0*/  LDG.E R5, desc[UR6][R4.64] ;  /* 0x0000000604057981 */ /* 0x002ee2000c1e1900 */
[----:B--2---:R-:W-:Y:S01]  /*00e0*/  I2FP.F32.S32 R3, UR5 ;  /* 0x0000000500037c45 */ /* 0x004fe20008201400 */
[----:B------:R-:W-:Y:S01]  /*00f0*/  BSSY.RECONVERGENT B0, `(.L_x_91) ;  /* 0x000000e000007945 */ /* 0x000fe20003800200 */
[----:B------:R-:W-:Y:S02]  /*0100*/  I2FP.F32.U32 R0, UR4 ;  /* 0x0000000400007c45 */ /* 0x000fe40008201000 */
[----:B------:R-:W0:Y:S02]  /*0110*/  MUFU.RCP R6, R3 ;  /* 0x0000000300067308 */ /* 0x000e240000001000 */
[----:B0-----:R-:W-:-:S04]  /*0120*/  FFMA R7, -R3, R6, 1 ;  /* 0x3f80000003077423 */ /* 0x001fc80000000106 */
[----:B------:R-:W-:Y:S01]  /*0130*/  FFMA R7, R6, R7, R6 ;  /* 0x0000000706077223 */ /* 0x000fe20000000006 */
[----:B---3--:R-:W-:-:S04]  /*0140*/  FMUL R0, R0, R5 ;  /* 0x0000000500007220 */ /* 0x008fc80000400000 */
[----:B------:R-:W0:Y:S01]  /*0150*/  FCHK P0, R0, R3 ;  /* 0x0000000300007302 */ /* 0x000e220000000000 */
[----:B------:R-:W-:-:S04]  /*0160*/  FFMA R6, R0, R7, RZ ;  /* 0x0000000700067223 */ /* 0x000fc800000000ff */
[----:B------:R-:W-:-:S04]  /*0170*/  FFMA R8, -R3, R6, R0 ;  /* 0x0000000603087223 */ /* 0x000fc80000000100 */
[----:B------:R-:W-:Y:S01]  /*0180*/  FFMA R6, R7, R8, R6 ;  /* 0x0000000807067223 */ /* 0x000fe20000000006 */
[----:B0-----:R-:W-:Y:S06]  /*0190*/  @!P0 BRA `(.L_x_92) ;  /* 0x00000000000c8947 */ /* 0x001fec0003800000 */
[----:B------:R-:W-:-:S07]  /*01a0*/  MOV R4, 0x1c0 ;  /* 0x000001c000047802 */ /* 0x000fce0000000f00 */
[----:B------:R-:W-:Y:S05]  /*01b0*/  CALL.REL.NOINC `($__internal_8_$__cuda_sm3x_div_rn_noftz_f32_slowpath) ;  /* 0x00000000001c7944 */ /* 0x000fea0003c00000 */
[----:B------:R-:W-:-:S07]  /*01c0*/  IMAD.MOV.U32 R6, RZ, RZ, R0 ;  /* 0x000000ffff067224 */ /* 0x000fce00078e0000 */
.L_x_92:
[----:B------:R-:W-:Y:S05]  /*01d0*/  BSYNC.RECONVERGENT B0 ;  /* 0x0000000000007941 */ /* 0x000fea0003800200 */
.L_x_91:
[----:B------:R-:W0:Y:S01]  /*01e0*/  LDC.64 R4, c[0x0][0x388] ;  /* 0x0000e200ff047b82 */ /* 0x000e220000000a00 */
[----:B------:R-:W-:Y:S01]  /*01f0*/  FADD R7, R6, -1 ;  /* 0xbf80000006077421 */ /* 0x000fe20000000000 */
[----:B0-----:R-:W-:-:S05]  /*0200*/  IMAD.WIDE R2, R2, 0x4, R4 ;  /* 0x0000000402027825 */ /* 0x001fca00078e0204 */
[----:B------:R-:W-:Y:S01]  /*0210*/  STG.E desc[UR6][R2.64], R7 ;  /* 0x0000000702007986 */ /* 0x000fe2000c101906 */
[----:B------:R-:W-:Y:S05]  /*0220*/  EXIT ;  /* 0x000000000000794d */ /* 0x000fea0003800000 */
        .weak           $__internal_8_$__cuda_sm3x_div_rn_noftz_f32_slowpath
        .type           $__internal_8_$__cuda_sm3x_div_rn_noftz_f32_slowpath,@function
        .size           $__internal_8_$__cuda_sm3x_div_rn_noftz_f32_slowpath,(.L_x_180 - $__internal_8_$__cuda_sm3x_div_rn_noftz_f32_slowpath)
$__internal_8_$__cuda_sm3x_div_rn_noftz_f32_slowpath:
[--C-:B------:R-:W-:Y:S01]  /*0230*/  SHF.R.U32.HI R6, RZ, 0x17, R3.reuse ;  /* 0x00000017ff067819 */ /* 0x100fe20000011603 */
[----:B------:R-:W-:Y:S01]  /*0240*/  BSSY.RECONVERGENT B1, `(.L_x_93) ;  /* 0x0000064000017945 */ /* 0x000fe20003800200 */
[--C-:B------:R-:W-:Y:S01]  /*0250*/  SHF.R.U32.HI R5, RZ, 0x17, R0.reuse ;  /* 0x00000017ff057819 */ /* 0x100fe20000011600 */
[----:B------:R-:W-:Y:S01]  /*0260*/  IMAD.MOV.U32 R7, RZ, RZ, R0 ;  /* 0x000000ffff077224 */ /* 0x000fe200078e0000 */
[----:B------:R-:W-:Y:S01]  /*0270*/  LOP3.LUT R6, R6, 0xff, RZ, 0xc0, !PT ;  /* 0x000000ff06067812 */ /* 0x000fe200078ec0ff */
[----:B------:R-:W-:Y:S01]  /*0280*/  IMAD.MOV.U32 R8, RZ, RZ, R3 ;  /* 0x000000ffff087224 */ /* 0x000fe200078e0003 */
        /* <DEDUP_REMOVED lines=30> */
.L_x_94:
[----:B------:R-:W-:Y:S01]  /*0470*/  LEA R3, R6, 0xc0800000, 0x17 ;  /* 0xc080000006037811 */ /* 0x000fe200078eb8ff */
[----:B------:R-:W-:Y:S01]  /*0480*/  VIADD R5, R5, 0xffffff81 ;  /* 0xffffff8105057836 */ /* 0x000fe20000000000 */
[----:B------:R-:W-:Y:S03]  /*0490*/  BSSY.RECONVERGENT B2, `(.L_x_99) ;  /* 0x0000035000027945 */ /* 0x000fe60003800200 */
        /* <DEDUP_REMOVED lines=48> */
.L_x_101:
[----:B------:R-:W-:-:S04]  /*07a0*/  LOP3.LUT R0, R0, 0x80000000, RZ, 0xc0, !PT ;  /* 0x8000000000007812 */ /* 0x000fc800078ec0ff */
[----:B------:R-:W-:Y:S01]  /*07b0*/  LOP3.LUT R0, R0, 0x7f800000, RZ, 0xfc, !PT ;  /* 0x7f80000000007812 */ /* 0x000fe200078efcff */
[----:B------:R-:W-:Y:S06]  /*07c0*/  BRA `(.L_x_102) ;  /* 0x0000000000047947 */ /* 0x000fec0003800000 */
.L_x_100:
[----:B------:R-:W-:-:S07]  /*07d0*/  IMAD R0, R6, 0x800000, R0 ;  /* 0x0080000006007824 */ /* 0x000fce00078e0200 */
.L_x_102:
[----:B------:R-:W-:Y:S05]  /*07e0*/  BSYNC.RECONVERGENT B2 ;  /* 0x0000000000027941 */ /* 0x000fea0003800200 */
.L_x_99:
[----:B------:R-:W-:Y:S05]  /*07f0*/  BRA `(.L_x_103) ;  /* 0x0000000000207947 */ /* 0x000fea0003800000 */
.L_x_98:
[----:B------:R-:W-:-:S04]  /*0800*/  LOP3.LUT R0, R8, 0x80000000, R7, 0x48, !PT ;  /* 0x8000000008007812 */ /* 0x000fc800078e4807 */
[----:B------:R-:W-:Y:S01]  /*0810*/  LOP3.LUT R0, R0, 0x7f800000, RZ, 0xfc, !PT ;  /* 0x7f80000000007812 */ /* 0x000fe200078efcff */
[----:B------:R-:W-:Y:S06]  /*0820*/  BRA `(.L_x_103) ;  /* 0x0000000000147947 */ /* 0x000fec0003800000 */
.L_x_97:
[----:B------:R-:W-:Y:S01]  /*0830*/  LOP3.LUT R0, R8, 0x80000000, R7, 0x48, !PT ;  /* 0x8000000008007812 */ /* 0x000fe200078e4807 */
[----:B------:R-:W-:Y:S06]  /*0840*/  BRA `(.L_x_103) ;  /* 0x00000000000c7947 */ /* 0x000fec0003800000 */
.L_x_96:
[----:B------:R-:W0:Y:S01]  /*0850*/  MUFU.RSQ R0, -QNAN ;  /* 0xffc0000000007908 */ /* 0x000e220000001400 */
[----:B------:R-:W-:Y:S05]  /*0860*/  BRA `(.L_x_103) ;  /* 0x0000000000047947 */ /* 0x000fea0003800000 */
.L_x_95:
[----:B------:R-:W-:-:S07]  /*0870*/  FADD.FTZ R0, R0, R3 ;  /* 0x0000000300007221 */ /* 0x000fce0000010000 */
.L_x_103:
[----:B------:R-:W-:Y:S05]  /*0880*/  BSYNC.RECONVERGENT B1 ;  /* 0x0000000000017941 */ /* 0x000fea0003800200 */
.L_x_93:
[----:B------:R-:W-:-:S04]  /*0890*/  IMAD.MOV.U32 R5, RZ, RZ, 0x0 ;  /* 0x00000000ff057424 */ /* 0x000fc800078e00ff */
[----:B0-----:R-:W-:Y:S05]  /*08a0*/  RET.REL.NODEC R4 `(_Z21normalizacionDensidadPfS_iif) ;  /* 0xfffffff404d47950 */ /* 0x001fea0003c3ffff */
.L_x_104:
        /* <DEDUP_REMOVED lines=13> */
.L_x_180:


//--------------------- .text._Z15calculoDensidadPfPiS0_S_ifi --------------------------
	.section	.text._Z15calculoDensidadPfPiS0_S_ifi,"ax",@progbits
	.align	128
        .global         _Z15calculoDensidadPfPiS0_S_ifi
        .type           _Z15calculoDensidadPfPiS0_S_ifi,@function
        .size           _Z15calculoDensidadPfPiS0_S_ifi,(.L_x_182 - _Z15calculoDensidadPfPiS0_S_ifi)
        .other          _Z15calculoDensidadPfPiS0_S_ifi,@"STO_CUDA_ENTRY STV_DEFAULT"
_Z15calculoDensidadPfPiS0_S_ifi:
.text._Z15calculoDensidadPfPiS0_S_ifi:
[----:B------:R-:W-:Y:S01]  /*0000*/  LDC R1, c[0x0][0x37c] ;  /* 0x0000df00ff017b82 */ /* 0x000fe20000000800 */
[----:B------:R-:W0:Y:S02]  /*0010*/  LDCU.64 UR4, c[0x0][0x3a0] ;  /* 0x00007400ff0477ac */ /* 0x000e240008000a00 */
[----:B0-----:R-:W-:Y:S01]  /*0020*/  UIMAD UR4, UR4, UR4, URZ ;  /* 0x00000004040472a4 */ /* 0x001fe2000f8e02ff */
[----:B------:R-:W-:-:S05]  /*0030*/  IMAD.U32 R4, RZ, RZ, UR5 ;  /* 0x00000005ff047e24 */ /* 0x000fca000f8e00ff */
[----:B------:R-:W-:-:S04]  /*0040*/  I2FP.F32.U32 R3, UR4 ;  /* 0x0000000400037c45 */ /* 0x000fc80008201000 */
[----:B------:R-:W0:Y:S08]  /*0050*/  MUFU.RCP R0, R3 ;  /* 0x0000000300007308 */ /* 0x000e300000001000 */
[----:B------:R-:W1:Y:S01]  /*0060*/  FCHK P0, R4, R3 ;  /* 0x0000000304007302 */ /* 0x000e620000000000 */
[----:B0-----:R-:W-:-:S04]  /*0070*/  FFMA R5, -R3, R0, 1 ;  /* 0x3f80000003057423 */ /* 0x001fc80000000100 */
[----:B------:R-:W-:-:S04]  /*0080*/  FFMA R0, R0, R5, R0 ;  /* 0x0000000500007223 */ /* 0x000fc80000000000 */
[----:B------:R-:W-:-:S04]  /*0090*/  FFMA R2, R0, UR5, RZ ;  /* 0x0000000500027c23 */ /* 0x000fc800080000ff */
[----:B------:R-:W-:-:S04]  /*00a0*/  FFMA R5, -R3, R2, UR5 ;  /* 0x0000000503057e23 */ /* 0x000fc80008000102 */
[----:B------:R-:W-:Y:S01]  /*00b0*/  FFMA R0, R0, R5, R2 ;  /* 0x0000000500007223 */ /* 0x000fe20000000002 */
[----:B-1----:R-:W-:Y:S06]  /*00c0*/  @!P0 BRA `(.L_x_105) ;  /* 0x0000000000148947 */ /* 0x002fec0003800000 */
[----:B------:R-:W0:Y:S01]  /*00d0*/  LDC R2, c[0x0][0x3a4] ;  /* 0x0000e900ff027b82 */ /* 0x000e220000000800 */
[----:B------:R-:W-:Y:S01]  /*00e0*/  IMAD.MOV.U32 R0, RZ, RZ, R3 ;  /* 0x000000ffff007224 */ /* 0x000fe200078e0003 */
[----:B------:R-:W-:-:S07]  /*00f0*/  MOV R14, 0x110 ;  /* 0x00000110000e7802 */ /* 0x000fce0000000f00 */
[----:B0-----:R-:W-:Y:S05]  /*0100*/  CALL.REL.NOINC `($__internal_10_$__cuda_sm3x_div_rn_noftz_f32_slowpath) ;  /* 0x0000001400cc7944 */ /* 0x001fea0003c00000 */
[----:B------:R-:W-:-:S07]  /*0110*/  IMAD.MOV.U32 R0, RZ, RZ, R2 ;  /* 0x000000ffff007224 */ /* 0x000fce00078e0002 */
.L_x_105:
[----:B------:R-:W0:Y:S02]  /*0120*/  LDC R2, c[0x0][0x3a8] ;  /* 0x0000ea00ff027b82 */ /* 0x000e240000000800 */
[----:B0-----:R-:W-:-:S13]  /*0130*/  ISETP.GE.AND P0, PT, R2, 0x1, PT ;  /* 0x000000010200780c */ /* 0x001fda0003f06270 */
[----:B------:R-:W-:Y:S05]  /*0140*/  @!P0 EXIT ;  /* 0x000000000000894d */ /* 0x000fea0003800000 */
[----:B------:R-:W-:Y:S01]  /*0150*/  ISETP.NE.AND P0, PT, R2, 0x1, PT ;  /* 0x000000010200780c */ /* 0x000fe20003f05270 */
[----:B------:R0:W1:Y:S01]  /*0160*/  F2F.F64.F32 R4, R0 ;  /* 0x0000000000047310 */ /* 0x0000620000201800 */
[----:B------:R-:W2:Y:S01]  /*0170*/  LDCU.64 UR10, c[0x0][0x358] ;  /* 0x00006b00ff0a77ac */ /* 0x000ea20008000a00 */
[----:B------:R-:W-:-:S10]  /*0180*/  CS2R R20, SRZ ;  /* 0x0000000000147805 */ /* 0x000fd4000001ff00 */
[----:B0-----:R-:W-:Y:S05]  /*0190*/  @!P0 BRA `(.L_x_106) ;  /* 0x0000000800bc8947 */ /* 0x001fea0003800000 */
[----:B------:R-:W0:Y:S01]  /*01a0*/  LDCU.64 UR8, c[0x0][0x388] ;  /* 0x00007100ff0877ac */ /* 0x000e220008000a00 */
[----:B------:R-:W3:Y:S01]  /*01b0*/  LDC.64 R6, c[0x0][0x380] ;  /* 0x0000e000ff067b82 */ /* 0x000ee20000000a00 */
[----:B------:R-:W-:Y:S01]  /*01c0*/  LOP3.LUT R20, R2, 0x7ffffffe, RZ, 0xc0, !PT ;  /* 0x7ffffffe02147812 */ /* 0x000fe200078ec0ff */
[----:B------:R-:W4:Y:S04]  /*01d0*/  LDCU.128 UR12, c[0x0][0x390] ;  /* 0x00007200ff0c77ac */ /* 0x000f280008000c00 */
[----:B------:R-:W-:Y:S01]  /*01e0*/  IMAD.MOV R21, RZ, RZ, -R20 ;  /* 0x000000ffff157224 */ /* 0x000fe200078e0a14 */
[----:B------:R-:W1:Y:S01]  /*01f0*/  LDCU UR16, c[0x0][0x3a0] ;  /* 0x00007400ff1077ac */ /* 0x000e620008000800 */
[----:B0-----:R-:W-:-:S04]  /*0200*/  UIADD3 UR8, UP0, UPT, UR8, 0x4, URZ ;  /* 0x0000000408087890 */ /* 0x001fc8000ff1e0ff */
[----:B------:R-:W-:Y:S02]  /*0210*/  UIADD3.X UR9, UPT, UPT, URZ, UR9, URZ, UP0, !UPT ;  /* 0x00000009ff097290 */ /* 0x000fe400087fe4ff */
[----:B----4-:R-:W-:Y:S01]  /*0220*/  UIADD3 UR6, UP0, UPT, UR12, 0x4, URZ ;  /* 0x000000040c067890 */ /* 0x010fe2000ff1e0ff */
[----:B------:R-:W-:Y:S01]  /*0230*/  MOV R10, UR8 ;  /* 0x00000008000a7c02 */ /* 0x000fe20008000f00 */
[----:B------:R-:W-:Y:S02]  /*0240*/  UIADD3 UR4, UP1, UPT, UR14, 0x4, URZ ;  /* 0x000000040e047890 */ /* 0x000fe4000ff3e0ff */
[----:B------:R-:W-:Y:S01]  /*0250*/  UIADD3.X UR7, UPT, UPT, URZ, UR13, URZ, UP0, !UPT ;  /* 0x0000000dff077290 */ /* 0x000fe200087fe4ff */
[----:B------:R-:W-:Y:S01]  /*0260*/  IMAD.U32 R11, RZ, RZ, UR9 ;  /* 0x00000009ff0b7e24 */ /* 0x000fe2000f8e00ff */
[----:B------:R-:W-:Y:S01]  /*0270*/  UIADD3.X UR5, UPT, UPT, URZ, UR15, URZ, UP1, !UPT ;  /* 0x0000000fff057290 */ /* 0x000fe20008ffe4ff */
[----:B------:R-:W-:Y:S02]  /*0280*/  IMAD.U32 R12, RZ, RZ, UR6 ;  /* 0x00000006ff0c7e24 */ /* 0x000fe4000f8e00ff */
[----:B------:R-:W-:-:S02]  /*0290*/  IMAD.U32 R8, RZ, RZ, UR4 ;  /* 0x00000004ff087e24 */ /* 0x000fc4000f8e00ff */
[----:B------:R-:W-:Y:S01]  /*02a0*/  IMAD.U32 R13, RZ, RZ, UR7 ;  /* 0x00000007ff0d7e24 */ /* 0x000fe2000f8e00ff */
[----:B-1----:R-:W-:-:S07]  /*02b0*/  MOV R9, UR5 ;  /* 0x0000000500097c02 */ /* 0x002fce0008000f00 */
.L_x_117:
[----:B--2---:R-:W2:Y:S01]  /*02c0*/  LDG.E R22, desc[UR10][R8.64+-0x4] ;  /* 0xfffffc0a08167981 */ /* 0x004ea2000c1e1900 */
[----:B01----:R-:W0:Y:S01]  /*02d0*/  MUFU.RCP64H R3, R5 ;  /* 0x0000000500037308 */ /* 0x003e220000001800 */
[----:B------:R-:W-:Y:S02]  /*02e0*/  IMAD.MOV.U32 R2, RZ, RZ, 0x1 ;  /* 0x00000001ff027424 */ /* 0x000fe400078e00ff */
[----:B------:R-:W-:-:S05]  /*02f0*/  VIADD R21, R21, 0x2 ;  /* 0x0000000215157836 */ /* 0x000fca0000000000 */
[----:B------:R-:W-:Y:S01]  /*0300*/  ISETP.NE.AND P2, PT, R21, RZ, PT ;  /* 0x000000ff1500720c */ /* 0x000fe20003f45270 */
[----:B0-----:R-:W-:-:S08]  /*0310*/  DFMA R14, -R4, R2, 1 ;  /* 0x3ff00000040e742b */ /* 0x001fd00000000102 */
[----:B------:R-:W-:-:S08]  /*0320*/  DFMA R16, R14, R14, R14 ;  /* 0x0000000e0e10722b */ /* 0x000fd0000000000e */
[----:B------:R-:W-:-:S08]  /*0330*/  DFMA R16, R2, R16, R2 ;  /* 0x000000100210722b */ /* 0x000fd00000000002 */
[----:B------:R-:W-:-:S08]  /*0340*/  DFMA R2, -R4, R16, 1 ;  /* 0x3ff000000402742b */ /* 0x000fd00000000110 */
[----:B------:R-:W-:Y:S01]  /*0350*/  DFMA R2, R16, R2, R16 ;  /* 0x000000021002722b */ /* 0x000fe20000000010 */
[----:B--2---:R-:W0:Y:S02]  /*0360*/  F2F.F64.F32 R14, R22 ;  /* 0x00000016000e7310 */ /* 0x004e240000201800 */
[----:B0-----:R-:W-:-:S08]  /*0370*/  DADD R14, -R14, 1 ;  /* 0x3ff000000e0e7429 */ /* 0x001fd00000000100 */
[----:B------:R-:W-:Y:S02]  /*0380*/  DMUL R16, R14, R2 ;  /* 0x000000020e107228 */ /* 0x000fe40000000000 */
[----:B------:R-:W-:-:S06]  /*0390*/  FSETP.GEU.AND P1, PT, |R15|, 6.5827683646048100446e-37, PT ;  /* 0x036000000f00780b */ /* 0x000fcc0003f2e200 */
[----:B------:R-:W-:-:S08]  /*03a0*/  DFMA R18, -R4, R16, R14 ;  /* 0x000000100412722b */ /* 0x000fd0000000010e */
[----:B------:R-:W-:-:S10]  /*03b0*/  DFMA R2, R2, R18, R16 ;  /* 0x000000120202722b */ /* 0x000fd40000000010 */
[----:B------:R-:W-:-:S05]  /*03c0*/  FFMA R16, RZ, R5, R3 ;  /* 0x00000005ff107223 */ /* 0x000fca0000000003 */
[----:B------:R-:W-:-:S13]  /*03d0*/  FSETP.GT.AND P0, PT, |R16|, 1.469367938527859385e-39, PT ;  /* 0x001000001000780b */ /* 0x000fda0003f04200 */
[----:B------:R-:W-:Y:S05]  /*03e0*/  @P0 BRA P1, `(.L_x_107) ;  /* 0x0000000000100947 */ /* 0x000fea0000800000 */
[----:B------:R-:W-:Y:S01]  /*03f0*/  IMAD.MOV.U32 R18, RZ, RZ, R4 ;  /* 0x000000ffff127224 */ /* 0x000fe200078e0004 */
[----:B------:R-:W-:Y:S01]  /*0400*/  MOV R24, 0x430 ;  /* 0x0000043000187802 */ /* 0x000fe20000000f00 */
[----:B------:R-:W-:-:S07]  /*0410*/  IMAD.MOV.U32 R19, RZ, RZ, R5 ;  /* 0x000000ffff137224 */ /* 0x000fce00078e0005 */
[----:B---3--:R-:W-:Y:S05]  /*0420*/  CALL.REL.NOINC `($__internal_9_$__cuda_sm20_div_rn_f64_full) ;  /* 0x0000000c00947944 */ /* 0x008fea0003c00000 */
.L_x_107:
[----:B------:R-:W2:Y:S04]  /*0430*/  LDG.E R14, desc[UR10][R12.64+-0x4] ;  /* 0xfffffc0a0c0e7981 */ /* 0x000ea8000c1e1900 */
[----:B------:R-:W2:Y:S02]  /*0440*/  LDG.E R15, desc[UR10][R10.64+-0x4] ;  /* 0xfffffc0a0a0f7981 */ /* 0x000ea4000c1e1900 */
[----:B--2---:R-:W-:-:S04]  /*0450*/  IMAD R15, R14, UR16, R15 ;  /* 0x000000100e0f7c24 */ /* 0x004fc8000f8e020f */
[----:B---3--:R-:W-:-:S05]  /*0460*/  IMAD.WIDE R14, R15, 0x4, R6 ;  /* 0x000000040f0e7825 */ /* 0x008fca00078e0206 */
[----:B------:R-:W2:Y:S02]  /*0470*/  LDG.E R18, desc[UR10][R14.64] ;  /* 0x0000000a0e127981 */ /* 0x000ea4000c1e1900 */
[----:B--2---:R-:W0:Y:S02]  /*0480*/  F2F.F64.F32 R16, R18 ;  /* 0x0000001200107310 */ /* 0x004e240000201800 */
[----:B0-----:R-:W-:-:S10]  /*0490*/  DADD R16, R16, R2 ;  /* 0x0000000010107229 */ /* 0x001fd40000000002 */
[----:B------:R-:W0:Y:S02]  /*04a0*/  F2F.F32.F64 R17, R16 ;  /* 0x0000001000117310 */ /* 0x000e240000301000 */
[----:B0-----:R0:W-:Y:S04]  /*04b0*/  STG.E desc[UR10][R14.64], R17 ;  /* 0x000000110e007986 */ /* 0x0011e8000c10190a */
[----:B------:R-:W2:Y:S02]  /*04c0*/  LDG.E R3, desc[UR10][R10.64+-0x4] ;  /* 0xfffffc0a0a037981 */ /* 0x000ea4000c1e1900 */
[----:B--2---:R-:W-:-:S04]  /*04d0*/  IADD3 R3, PT, PT, R3, 0x1, RZ ;  /* 0x0000000103037810 */ /* 0x004fc80007ffe0ff */
[----:B------:R-:W-:-:S13]  /*04e0*/  ISETP.NE.AND P0, PT, R3, UR16, PT ;  /* 0x0000001003007c0c */ /* 0x000fda000bf05270 */
[----:B0-----:R-:W-:Y:S05]  /*04f0*/  @P0 BRA `(.L_x_108) ;  /* 0x00000000004c0947 */ /* 0x001fea0003800000 */
[----:B------:R-:W2:Y:S01]  /*0500*/  LDG.E R2, desc[UR10][R8.64+-0x4] ;  /* 0xfffffc0a08027981 */ /* 0x000ea2000c1e1900 */
[----:B------:R-:W0:Y:S02]  /*0510*/  MUFU.RCP R3, R0 ;  /* 0x0000000000037308 */ /* 0x000e240000001000 */
[----:B0-----:R-:W-:-:S04]  /*0520*/  FFMA R14, R3, -R0, 1 ;  /* 0x3f800000030e7423 */ /* 0x001fc80000000800 */
[----:B------:R-:W-:Y:S02]  /*0530*/  FFMA R3, R3, R14, R3 ;  /* 0x0000000e03037223 */ /* 0x000fe40000000003 */
[----:B--2---:R-:W0:Y:S02]  /*0540*/  FCHK P0, R2, R0 ;  /* 0x0000000002007302 */ /* 0x004e240000000000 */
[----:B------:R-:W-:-:S04]  /*0550*/  FFMA R15, R2, R3, RZ ;  /* 0x00000003020f7223 */ /* 0x000fc800000000ff */
[----:B------:R-:W-:-:S04]  /*0560*/  FFMA R14, R15, -R0, R2 ;  /* 0x800000000f0e7223 */ /* 0x000fc80000000002 */
[----:B------:R-:W-:Y:S01]  /*0570*/  FFMA R14, R3, R14, R15 ;  /* 0x0000000e030e7223 */ /* 0x000fe2000000000f */
[----:B0-----:R-:W-:Y:S06]  /*0580*/  @!P0 BRA `(.L_x_109) ;  /* 0x00000000000c8947 */ /* 0x001fec0003800000 */
[----:B------:R-:W-:-:S07]  /*0590*/  MOV R14, 0x5b0 ;  /* 0x000005b0000e7802 */ /* 0x000fce0000000f00 */
[----:B------:R-:W-:Y:S05]  /*05a0*/  CALL.REL.NOINC `($__internal_10_$__cuda_sm3x_div_rn_noftz_f32_slowpath) ;  /* 0x0000001000a47944 */ /* 0x000fea0003c00000 */
[----:B------:R-:W-:-:S07]  /*05b0*/  IMAD.MOV.U32 R14, RZ, RZ, R2 ;  /* 0x000000ffff0e7224 */ /* 0x000fce00078e0002 */
.L_x_109:
[----:B------:R-:W2:Y:S02]  /*05c0*/  LDG.E R2, desc[UR10][R12.64+-0x4] ;  /* 0xfffffc0a0c027981 */ /* 0x000ea4000c1e1900 */
[----:B--2---:R-:W-:-:S04]  /*05d0*/  IMAD R3, R2, UR16, RZ ;  /* 0x0000001002037c24 */ /* 0x004fc8000f8e02ff */
[----:B------:R-:W-:-:S05]  /*05e0*/  IMAD.WIDE R2, R3, 0x4, R6 ;  /* 0x0000000403027825 */ /* 0x000fca00078e0206 */
[----:B------:R-:W2:Y:S02]  /*05f0*/  LDG.E R15, desc[UR10][R2.64] ;  /* 0x0000000a020f7981 */ /* 0x000ea4000c1e1900 */
[----:B--2---:R-:W-:-:S05]  /*0600*/  FADD R15, R15, R14 ;  /* 0x0000000e0f0f7221 */ /* 0x004fca0000000000 */
[----:B------:R0:W-:Y:S01]  /*0610*/  STG.E desc[UR10][R2.64], R15 ;  /* 0x0000000f02007986 */ /* 0x0001e2000c10190a */
[----:B------:R-:W-:Y:S05]  /*0620*/  BRA `(.L_x_110) ;  /* 0x00000000004c7947 */ /* 0x000fea0003800000 */
.L_x_108:
        /* <DEDUP_REMOVED lines=9> */
[----:B------:R-:W-:Y:S01]  /*06c0*/  IMAD.MOV.U32 R2, RZ, RZ, R16 ;  /* 0x000000ffff027224 */ /* 0x000fe200078e0010 */
[----:B------:R-:W-:-:S07]  /*06d0*/  MOV R14, 0x6f0 ;  /* 0x000006f0000e7802 */ /* 0x000fce0000000f00 */
[----:B------:R-:W-:Y:S05]  /*06e0*/  CALL.REL.NOINC `($__internal_10_$__cuda_sm3x_div_rn_noftz_f32_slowpath) ;  /* 0x0000001000547944 */ /* 0x000fea0003c00000 */
[----:B------:R-:W-:-:S07]  /*06f0*/  IMAD.MOV.U32 R14, RZ, RZ, R2 ;  /* 0x000000ffff0e7224 */ /* 0x000fce00078e0002 */
.L_x_111:
[----:B------:R-:W2:Y:S02]  /*0700*/  LDG.E R2, desc[UR10][R12.64+-0x4] ;  /* 0xfffffc0a0c027981 */ /* 0x000ea4000c1e1900 */
[----:B--2---:R-:W-:-:S04]  /*0710*/  IMAD R3, R2, UR16, R3 ;  /* 0x0000001002037c24 */ /* 0x004fc8000f8e0203 */
[----:B------:R-:W-:-:S05]  /*0720*/  IMAD.WIDE R2, R3, 0x4, R6 ;  /* 0x0000000403027825 */ /* 0x000fca00078e0206 */
[----:B------:R-:W2:Y:S02]  /*0730*/  LDG.E R15, desc[UR10][R2.64] ;  /* 0x0000000a020f7981 */ /* 0x000ea4000c1e1900 */
[----:B--2---:R-:W-:-:S05]  /*0740*/  FADD R15, R15, R14 ;  /* 0x0000000e0f0f7221 */ /* 0x004fca0000000000 */
[----:B------:R1:W-:Y:S02]  /*0750*/  STG.E desc[UR10][R2.64], R15 ;  /* 0x0000000f02007986 */ /* 0x0003e4000c10190a */
.L_x_110:
[----:B------:R-:W2:Y:S01]  /*0760*/  LDG.E R22, desc[UR10][R8.64] ;  /* 0x0000000a08167981 */ /* 0x000ea2000c1e1900 */
[----:B01----:R-:W0:Y:S01]  /*0770*/  MUFU.RCP64H R15, R5 ;  /* 0x00000005000f7308 */ /* 0x003e220000001800 */
[----:B------:R-:W-:-:S06]  /*0780*/  IMAD.MOV.U32 R14, RZ, RZ, 0x1 ;  /* 0x00000001ff0e7424 */ /* 0x000fcc00078e00ff */
        /* <DEDUP_REMOVED lines=14> */
[----:B------:R-:W-:Y:S01]  /*0870*/  MOV R14, R16 ;  /* 0x00000010000e7202 */ /* 0x000fe20000000f00 */
[----:B------:R-:W-:Y:S01]  /*0880*/  IMAD.MOV.U32 R15, RZ, RZ, R17 ;  /* 0x000000ffff0f7224 */ /* 0x000fe200078e0011 */
[----:B------:R-:W-:Y:S01]  /*0890*/  MOV R24, 0x8d0 ;  /* 0x000008d000187802 */ /* 0x000fe20000000f00 */
[----:B------:R-:W-:Y:S02]  /*08a0*/  IMAD.MOV.U32 R18, RZ, RZ, R4 ;  /* 0x000000ffff127224 */ /* 0x000fe400078e0004 */
[----:B------:R-:W-:-:S07]  /*08b0*/  IMAD.MOV.U32 R19, RZ, RZ, R5 ;  /* 0x000000ffff137224 */ /* 0x000fce00078e0005 */
[----:B------:R-:W-:Y:S05]  /*08c0*/  CALL.REL.NOINC `($__internal_9_$__cuda_sm20_div_rn_f64_full) ;  /* 0x00000008006c7944 */ /* 0x000fea0003c00000 */
.L_x_112:
[----:B------:R-:W2:Y:S04]  /*08d0*/  LDG.E R14, desc[UR10][R12.64] ;  /* 0x0000000a0c0e7981 */ /* 0x000ea8000c1e1900 */
[----:B------:R-:W2:Y:S02]  /*08e0*/  LDG.E R15, desc[UR10][R10.64] ;  /* 0x0000000a0a0f7981 */ /* 0x000ea4000c1e1900 */
[----:B--2---:R-:W-:-:S04]  /*08f0*/  IMAD R15, R14, UR16, R15 ;  /* 0x000000100e0f7c24 */ /* 0x004fc8000f8e020f */
[----:B------:R-:W-:-:S05]  /*0900*/  IMAD.WIDE R14, R15, 0x4, R6 ;  /* 0x000000040f0e7825 */ /* 0x000fca00078e0206 */
[----:B------:R-:W2:Y:S02]  /*0910*/  LDG.E R18, desc[UR10][R14.64] ;  /* 0x0000000a0e127981 */ /* 0x000ea4000c1e1900 */
[----:B--2---:R-:W0:Y:S02]  /*0920*/  F2F.F64.F32 R16, R18 ;  /* 0x0000001200107310 */ /* 0x004e240000201800 */
[----:B0-----:R-:W-:-:S10]  /*0930*/  DADD R16, R16, R2 ;  /* 0x0000000010107229 */ /* 0x001fd40000000002 */
[----:B------:R-:W0:Y:S02]  /*0940*/  F2F.F32.F64 R17, R16 ;  /* 0x0000001000117310 */ /* 0x000e240000301000 */
[----:B0-----:R0:W-:Y:S04]  /*0950*/  STG.E desc[UR10][R14.64], R17 ;  /* 0x000000110e007986 */ /* 0x0011e8000c10190a */
[----:B------:R-:W2:Y:S02]  /*0960*/  LDG.E R3, desc[UR10][R10.64] ;  /* 0x0000000a0a037981 */ /* 0x000ea4000c1e1900 */
[----:B--2---:R-:W-:-:S05]  /*0970*/  VIADD R3, R3, 0x1 ;  /* 0x0000000103037836 */ /* 0x004fca0000000000 */
[----:B------:R-:W-:-:S13]  /*0980*/  ISETP.NE.AND P0, PT, R3, UR16, PT ;  /* 0x0000001003007c0c */ /* 0x000fda000bf05270 */
[----:B0-----:R-:W-:Y:S05]  /*0990*/  @!P0 BRA `(.L_x_113) ;  /* 0x0000000000508947 */ /* 0x001fea0003800000 */
        /* <DEDUP_REMOVED lines=9> */
[----:B------:R-:W-:Y:S02]  /*0a30*/  MOV R2, R16 ;  /* 0x0000001000027202 */ /* 0x000fe40000000f00 */
[----:B------:R-:W-:-:S07]  /*0a40*/  MOV R14, 0xa60 ;  /* 0x00000a60000e7802 */ /* 0x000fce0000000f00 */
[----:B------:R-:W-:Y:S05]  /*0a50*/  CALL.REL.NOINC `($__internal_10_$__cuda_sm3x_div_rn_noftz_f32_slowpath) ;  /* 0x0000000c00787944 */ /* 0x000fea0003c00000 */
[----:B------:R-:W-:-:S07]  /*0a60*/  IMAD.MOV.U32 R14, RZ, RZ, R2 ;  /* 0x000000ffff0e7224 */ /* 0x000fce00078e0002 */
.L_x_114:
[----:B------:R-:W2:Y:S02]  /*0a70*/  LDG.E R2, desc[UR10][R12.64] ;  /* 0x0000000a0c027981 */ /* 0x000ea4000c1e1900 */
[----:B--2---:R-:W-:-:S04]  /*0a80*/  IMAD R3, R2, UR16, R3 ;  /* 0x0000001002037c24 */ /* 0x004fc8000f8e0203 */
[----:B------:R-:W-:-:S05]  /*0a90*/  IMAD.WIDE R2, R3, 0x4, R6 ;  /* 0x0000000403027825 */ /* 0x000fca00078e0206 */
[----:B------:R-:W2:Y:S02]  /*0aa0*/  LDG.E R15, desc[UR10][R2.64] ;  /* 0x0000000a020f7981 */ /* 0x000ea4000c1e1900 */
[----:B--2---:R-:W-:-:S05]  /*0ab0*/  FADD R15, R15, R14 ;  /* 0x0000000e0f0f7221 */ /* 0x004fca0000000000 */
[----:B------:R0:W-:Y:S01]  /*0ac0*/  STG.E desc[UR10][R2.64], R15 ;  /* 0x0000000f02007986 */ /* 0x0001e2000c10190a */
[----:B------:R-:W-:Y:S05]  /*0ad0*/  BRA `(.L_x_115) ;  /* 0x00000000004c7947 */ /* 0x000fea0003800000 */
.L_x_113:
        /* <DEDUP_REMOVED lines=13> */
.L_x_116:
[----:B------:R-:W2:Y:S02]  /*0bb0*/  LDG.E R2, desc[UR10][R12.64] ;  /* 0x0000000a0c027981 */ /* 0x000ea4000c1e1900 */
[----:B--2---:R-:W-:-:S04]  /*0bc0*/  IMAD R3, R2, UR16, RZ ;  /* 0x0000001002037c24 */ /* 0x004fc8000f8e02ff */
[----:B------:R-:W-:-:S05]  /*0bd0*/  IMAD.WIDE R2, R3, 0x4, R6 ;  /* 0x0000000403027825 */ /* 0x000fca00078e0206 */
[----:B------:R-:W2:Y:S02]  /*0be0*/  LDG.E R15, desc[UR10][R2.64] ;  /* 0x0000000a020f7981 */ /* 0x000ea4000c1e1900 */
[----:B--2---:R-:W-:-:S05]  /*0bf0*/  FADD R15, R15, R14 ;  /* 0x0000000e0f0f7221 */ /* 0x004fca0000000000 */
[----:B------:R1:W-:Y:S02]  /*0c00*/  STG.E desc[UR10][R2.64], R15 ;  /* 0x0000000f02007986 */ /* 0x0003e4000c10190a */
.L_x_115:
[----:B------:R-:W-:Y:S02]  /*0c10*/  IADD3 R12, P1, PT, R12, 0x8, RZ ;  /* 0x000000080c0c7810 */ /* 0x000fe40007f3e0ff */
[----:B------:R-:W-:Y:S02]  /*0c20*/  IADD3 R8, P3, PT, R8, 0x8, RZ ;  /* 0x0000000808087810 */ /* 0x000fe40007f7e0ff */
[----:B------:R-:W-:Y:S01]  /*0c30*/  IADD3 R10, P0, PT, R10, 0x8, RZ ;  /* 0x000000080a0a7810 */ /* 0x000fe20007f1e0ff */
[----:B------:R-:W-:Y:S02]  /*0c40*/  IMAD.X R13, RZ, RZ, R13, P1 ;  /* 0x000000ffff0d7224 */ /* 0x000fe400008e060d */
[----:B------:R-:W-:Y:S01]  /*0c50*/  IMAD.X R9, RZ, RZ, R9, P3 ;  /* 0x000000ffff097224 */ /* 0x000fe200018e0609 */
[----:B------:R-:W-:Y:S01]  /*0c60*/  IADD3.X R11, PT, PT, RZ, R11, RZ, P0, !PT ;  /* 0x0000000bff0b7210 */ /* 0x000fe200007fe4ff */
[----:B------:R-:W-:Y:S08]  /*0c70*/  @P2 BRA `(.L_x_117) ;  /* 0xfffffff400902947 */ /* 0x000ff0000383ffff */
[----:B------:R-:W-:-:S07]  /*0c80*/  IMAD.MOV.U32 R21, RZ, RZ, RZ ;  /* 0x000000ffff157224 */ /* 0x000fce00078e00ff */
.L_x_106:
[----:B01----:R-:W0:Y:S02]  /*0c90*/  LDC R2, c[0x0][0x3a8] ;  /* 0x0000ea00ff027b82 */ /* 0x003e240000000800 */
[----:B0-----:R-:W-:-:S04]  /*0ca0*/  LOP3.LUT R2, R2, 0x1, RZ, 0xc0, !PT ;  /* 0x0000000102027812 */ /* 0x001fc800078ec0ff */
[----:B------:R-:W-:-:S13]  /*0cb0*/  ISETP.NE.U32.AND P0, PT, R2, 0x1, PT ;  /* 0x000000010200780c */ /* 0x000fda0003f05070 */
[----:B--2---:R-:W-:Y:S05]  /*0cc0*/  @P0 EXIT ;  /* 0x000000000000094d */ /* 0x004fea0003800000 */
[----:B------:R-:W0:Y:S01]  /*0cd0*/  LDCU.64 UR4, c[0x0][0x398] ;  /* 0x00007300ff0477ac */ /* 0x000e220008000a00 */
[C---:B------:R-:W-:Y:S02]  /*0ce0*/  SHF.L.U32 R9, R20.reuse, 0x2, RZ ;  /* 0x0000000214097819 */ /* 0x040fe400000006ff */
[----:B------:R-:W-:Y:S02]  /*0cf0*/  SHF.L.U64.HI R8, R20, 0x2, R21 ;  /* 0x0000000214087819 */ /* 0x000fe40000010215 */
[----:B0-----:R-:W-:-:S04]  /*0d00*/  IADD3 R6, P0, PT, R9, UR4, RZ ;  /* 0x0000000409067c10 */ /* 0x001fc8000ff1e0ff */
[----:B------:R-:W-:-:S05]  /*0d10*/  IADD3.X R7, PT, PT, R8, UR5, RZ, P0, !PT ;  /* 0x0000000508077c10 */ /* 0x000fca00087fe4ff */
[----:B------:R-:W2:Y:S01]  /*0d20*/  LDG.E R16, desc[UR10][R6.64] ;  /* 0x0000000a06107981 */ /* 0x000ea2000c1e1900 */
[----:B------:R-:W0:Y:S01]  /*0d30*/  MUFU.RCP64H R3, R5 ;  /* 0x0000000500037308 */ /* 0x000e220000001800 */
        /* <DEDUP_REMOVED lines=18> */
[----:B------:R-:W-:Y:S05]  /*0e60*/  CALL.REL.NOINC `($__internal_9_$__cuda_sm20_div_rn_f64_full) ;  /* 0x0000000400047944 */ /* 0x000fea0003c00000 */
.L_x_118:
[----:B------:R-:W0:Y:S01]  /*0e70*/  LDCU.64 UR4, c[0x0][0x390] ;  /* 0x00007200ff0477ac */ /* 0x000e220008000a00 */
[----:B------:R-:W1:Y:S01]  /*0e80*/  LDCU.64 UR6, c[0x0][0x388] ;  /* 0x00007100ff0677ac */ /* 0x000e620008000a00 */
[C---:B0-----:R-:W-:Y:S01]  /*0e90*/  IADD3 R4, P0, PT, R9.reuse, UR4, RZ ;  /* 0x0000000409047c10 */ /* 0x041fe2000ff1e0ff */
[----:B------:R-:W0:Y:S01]  /*0ea0*/  LDCU UR4, c[0x0][0x3a0] ;  /* 0x00007400ff0477ac */ /* 0x000e220008000800 */
[----:B-1----:R-:W-:Y:S02]  /*0eb0*/  IADD3 R10, P1, PT, R9, UR6, RZ ;  /* 0x00000006090a7c10 */ /* 0x002fe4000ff3e0ff */
[C---:B------:R-:W-:Y:S02]  /*0ec0*/  IADD3.X R5, PT, PT, R8.reuse, UR5, RZ, P0, !PT ;  /* 0x0000000508057c10 */ /* 0x040fe400087fe4ff */
[----:B------:R-:W-:Y:S02]  /*0ed0*/  IADD3.X R11, PT, PT, R8, UR7, RZ, P1, !PT ;  /* 0x00000007080b7c10 */ /* 0x000fe40008ffe4ff */
[----:B------:R-:W1:Y:S01]  /*0ee0*/  LDC.64 R8, c[0x0][0x380] ;  /* 0x0000e000ff087b82 */ /* 0x000e620000000a00 */
[----:B------:R-:W0:Y:S04]  /*0ef0*/  LDG.E R12, desc[UR10][R4.64] ;  /* 0x0000000a040c7981 */ /* 0x000e28000c1e1900 */
[----:B------:R-:W0:Y:S02]  /*0f00*/  LDG.E R13, desc[UR10][R10.64] ;  /* 0x0000000a0a0d7981 */ /* 0x000e24000c1e1900 */
[----:B0-----:R-:W-:-:S04]  /*0f10*/  IMAD R13, R12, UR4, R13 ;  /* 0x000000040c0d7c24 */ /* 0x001fc8000f8e020d */
[----:B-1----:R-:W-:-:S05]  /*0f20*/  IMAD.WIDE R8, R13, 0x4, R8 ;  /* 0x000000040d087825 */ /* 0x002fca00078e0208 */
        /* <DEDUP_REMOVED lines=22> */
.L_x_120:
[----:B------:R-:W2:Y:S01]  /*1090*/  LDG.E R4, desc[UR10][R4.64] ;  /* 0x0000000a04047981 */ /* 0x000ea2000c1e1900 */
[----:B------:R-:W0:Y:S01]  /*10a0*/  LDC.64 R6, c[0x0][0x380] ;  /* 0x0000e000ff067b82 */ /* 0x000e220000000a00 */
[----:B------:R-:W2:Y:S02]  /*10b0*/  LDCU UR4, c[0x0][0x3a0] ;  /* 0x00007400ff0477ac */ /* 0x000ea40008000800 */
[----:B--2---:R-:W-:-:S04]  /*10c0*/  IMAD R3, R4, UR4, R3 ;  /* 0x0000000404037c24 */ /* 0x004fc8000f8e0203 */
[----:B0-----:R-:W-:-:S05]  /*10d0*/  IMAD.WIDE R2, R3, 0x4, R6 ;  /* 0x0000000403027825 */ /* 0x001fca00078e0206 */
[----:B------:R-:W2:Y:S02]  /*10e0*/  LDG.E R7, desc[UR10][R2.64] ;  /* 0x0000000a02077981 */ /* 0x000ea4000c1e1900 */
[----:B--2---:R-:W-:-:S05]  /*10f0*/  FADD R7, R7, R8 ;  /* 0x0000000807077221 */ /* 0x004fca0000000000 */
[----:B------:R-:W-:Y:S01]  /*1100*/  STG.E desc[UR10][R2.64], R7 ;  /* 0x0000000702007986 */ /* 0x000fe2000c10190a */
[----:B------:R-:W-:Y:S05]  /*1110*/  EXIT ;  /* 0x000000000000794d */ /* 0x000fea0003800000 */
.L_x_119:
        /* <DEDUP_REMOVED lines=12> */
[----:B------:R-:W-:-:S07]  /*11e0*/  MOV R8, R2 ;  /* 0x0000000200087202 */ /* 0x000fce0000000f00 */
.L_x_121:
[----:B------:R-:W2:Y:S01]  /*11f0*/  LDG.E R4, desc[UR10][R4.64] ;  /* 0x0000000a04047981 */ /* 0x000ea2000c1e1900 */
[----:B------:R-:W0:Y:S01]  /*1200*/  LDC.64 R2, c[0x0][0x380] ;  /* 0x0000e000ff027b82 */ /* 0x000e220000000a00 */
[----:B------:R-:W2:Y:S02]  /*1210*/  LDCU UR4, c[0x0][0x3a0] ;  /* 0x00007400ff0477ac */ /* 0x000ea40008000800 */
[----:B--2---:R-:W-:-:S04]  /*1220*/  IMAD R7, R4, UR4, RZ ;  /* 0x0000000404077c24 */ /* 0x004fc8000f8e02ff */
[----:B0-----:R-:W-:-:S05]  /*1230*/  IMAD.WIDE R2, R7, 0x4, R2 ;  /* 0x0000000407027825 */ /* 0x001fca00078e0202 */
[----:B------:R-:W2:Y:S02]  /*1240*/  LDG.E R7, desc[UR10][R2.64] ;  /* 0x0000000a02077981 */ /* 0x000ea4000c1e1900 */
[----:B--2---:R-:W-:-:S05]  /*1250*/  FADD R7, R7, R8 ;  /* 0x0000000807077221 */ /* 0x004fca0000000000 */
[----:B------:R-:W-:Y:S01]  /*1260*/  STG.E desc[UR10][R2.64], R7 ;  /* 0x0000000702007986 */ /* 0x000fe2000c10190a */
[----:B------:R-:W-:Y:S05]  /*1270*/  EXIT ;  /* 0x000000000000794d */ /* 0x000fea0003800000 */
        .weak           $__internal_9_$__cuda_sm20_div_rn_f64_full
        .type           $__internal_9_$__cuda_sm20_div_rn_f64_full,@function
        .size           $__internal_9_$__cuda_sm20_div_rn_f64_full,($__internal_10_$__cuda_sm3x_div_rn_noftz_f32_slowpath - $__internal_9_$__cuda_sm20_div_rn_f64_full)
$__internal_9_$__cuda_sm20_div_rn_f64_full:
[C---:B------:R-:W-:Y:S01]  /*1280*/  FSETP.GEU.AND P0, PT, |R19|.reuse, 1.469367938527859385e-39, PT ;  /* 0x001000001300780b */ /* 0x040fe20003f0e200 */
[----:B------:R-:W-:Y:S01]  /*1290*/  IMAD.MOV.U32 R22, RZ, RZ, 0x1 ;  /* 0x00000001ff167424 */ /* 0x000fe200078e00ff */
[C---:B------:R-:W-:Y:S01]  /*12a0*/  LOP3.LUT R16, R19.reuse, 0x800fffff, RZ, 0xc0, !PT ;  /* 0x800fffff13107812 */ /* 0x040fe200078ec0ff */
[----:B------:R-:W-:Y:S01]  /*12b0*/  IMAD.MOV.U32 R26, RZ, RZ, 0x1ca00000 ;  /* 0x1ca00000ff1a7424 */ /* 0x000fe200078e00ff */
[----:B------:R-:W-:Y:S02]  /*12c0*/  LOP3.LUT R30, R19, 0x7ff00000, RZ, 0xc0, !PT ;  /* 0x7ff00000131e7812 */ /* 0x000fe400078ec0ff */
[----:B------:R-:W-:Y:S01]  /*12d0*/  LOP3.LUT R17, R16, 0x3ff00000, RZ, 0xfc, !PT ;  /* 0x3ff0000010117812 */ /* 0x000fe200078efcff */
[----:B------:R-:W-:Y:S01]  /*12e0*/  IMAD.MOV.U32 R16, RZ, RZ, R18 ;  /* 0x000000ffff107224 */ /* 0x000fe200078e0012 */
[----:B------:R-:W-:-:S04]  /*12f0*/  LOP3.LUT R25, R15, 0x7ff00000, RZ, 0xc0, !PT ;  /* 0x7ff000000f197812 */ /* 0x000fc800078ec0ff */
[----:B------:R-:W-:Y:S01]  /*1300*/  ISETP.GE.U32.AND P1, PT, R25, R30, PT ;  /* 0x0000001e1900720c */ /* 0x000fe20003f26070 */
[----:B------:R-:W-:Y:S01]  /*1310*/  @!P0 DMUL R16, R18, 8.98846567431157953865e+307 ;  /* 0x7fe0000012108828 */ /* 0x000fe20000000000 */
[----:B------:R-:W-:-:S05]  /*1320*/  MOV R32, R25 ;  /* 0x0000001900207202 */ /* 0x000fca0000000f00 */
[----:B------:R-:W0:Y:S02]  /*1330*/  MUFU.RCP64H R23, R17 ;  /* 0x0000001100177308 */ /* 0x000e240000001800 */
[----:B0-----:R-:W-:-:S08]  /*1340*/  DFMA R2, R22, -R16, 1 ;  /* 0x3ff000001602742b */ /* 0x001fd00000000810 */
[----:B------:R-:W-:-:S08]  /*1350*/  DFMA R2, R2, R2, R2 ;  /* 0x000000020202722b */ /* 0x000fd00000000002 */
[----:B------:R-:W-:Y:S01]  /*1360*/  DFMA R22, R22, R2, R22 ;  /* 0x000000021616722b */ /* 0x000fe20000000016 */
[----:B------:R-:W-:Y:S01]  /*1370*/  SEL R3, R26, 0x63400000, !P1 ;  /* 0x634000001a037807 */ /* 0x000fe20004800000 */
[----:B------:R-:W-:Y:S01]  /*1380*/  IMAD.MOV.U32 R2, RZ, RZ, R14 ;  /* 0x000000ffff027224 */ /* 0x000fe200078e000e */
[----:B------:R-:W-:Y:S02]  /*1390*/  FSETP.GEU.AND P1, PT, |R15|, 1.469367938527859385e-39, PT ;  /* 0x001000000f00780b */ /* 0x000fe40003f2e200 */
[----:B------:R-:W-:-:S03]  /*13a0*/  LOP3.LUT R3, R3, 0x800fffff, R15, 0xf8, !PT ;  /* 0x800fffff03037812 */ /* 0x000fc600078ef80f */
[----:B------:R-:W-:-:S08]  /*13b0*/  DFMA R28, R22, -R16, 1 ;  /* 0x3ff00000161c742b */ /* 0x000fd00000000810 */
[----:B------:R-:W-:Y:S01]  /*13c0*/  DFMA R22, R22, R28, R22 ;  /* 0x0000001c1616722b */ /* 0x000fe20000000016 */
[----:B------:R-:W-:Y:S10]  /*13d0*/  @P1 BRA `(.L_x_122) ;  /* 0x0000000000201947 */ /* 0x000ff40003800000 */
[----:B------:R-:W-:-:S04]  /*13e0*/  LOP3.LUT R28, R19, 0x7ff00000, RZ, 0xc0, !PT ;  /* 0x7ff00000131c7812 */ /* 0x000fc800078ec0ff */
[----:B------:R-:W-:Y:S01]  /*13f0*/  ISETP.GE.U32.AND P1, PT, R25, R28, PT ;  /* 0x0000001c1900720c */ /* 0x000fe20003f26070 */
[----:B------:R-:W-:-:S03]  /*1400*/  IMAD.MOV.U32 R28, RZ, RZ, RZ ;  /* 0x000000ffff1c7224 */ /* 0x000fc600078e00ff */
[----:B------:R-:W-:-:S04]  /*1410*/  SEL R27, R26, 0x63400000, !P1 ;  /* 0x634000001a1b7807 */ /* 0x000fc80004800000 */
[----:B------:R-:W-:-:S04]  /*1420*/  LOP3.LUT R27, R27, 0x80000000, R15, 0xf8, !PT ;  /* 0x800000001b1b7812 */ /* 0x000fc800078ef80f */
[----:B------:R-:W-:-:S06]  /*1430*/  LOP3.LUT R29, R27, 0x100000, RZ, 0xfc, !PT ;  /* 0x001000001b1d7812 */ /* 0x000fcc00078efcff */
[----:B------:R-:W-:-:S10]  /*1440*/  DFMA R2, R2, 2, -R28 ;  /* 0x400000000202782b */ /* 0x000fd4000000081c */
[----:B------:R-:W-:-:S07]  /*1450*/  LOP3.LUT R32, R3, 0x7ff00000, RZ, 0xc0, !PT ;  /* 0x7ff0000003207812 */ /* 0x000fce00078ec0ff */
.L_x_122:
[----:B------:R-:W-:Y:S01]  /*1460*/  IMAD.MOV.U32 R27, RZ, RZ, R30 ;  /* 0x000000ffff1b7224 */ /* 0x000fe200078e001e */
[----:B------:R-:W-:Y:S01]  /*1470*/  IADD3 R33, PT, PT, R32, -0x1, RZ ;  /* 0xffffffff20217810 */ /* 0x000fe20007ffe0ff */
[----:B------:R-:W-:Y:S01]  /*1480*/  DMUL R28, R22, R2 ;  /* 0x00000002161c7228 */ /* 0x000fe20000000000 */
[----:B------:R-:W-:Y:S02]  /*1490*/  @!P0 LOP3.LUT R27, R17, 0x7ff00000, RZ, 0xc0, !PT ;  /* 0x7ff00000111b8812 */ /* 0x000fe400078ec0ff */
[----:B------:R-:W-:-:S03]  /*14a0*/  ISETP.GT.U32.AND P0, PT, R33, 0x7feffffe, PT ;  /* 0x7feffffe2100780c */ /* 0x000fc60003f04070 */
[----:B------:R-:W-:Y:S02]  /*14b0*/  VIADD R33, R27, 0xffffffff ;  /* 0xffffffff1b217836 */ /* 0x000fe40000000000 */
[----:B------:R-:W-:-:S03]  /*14c0*/  DFMA R30, R28, -R16, R2 ;  /* 0x800000101c1e722b */ /* 0x000fc60000000002 */
[----:B------:R-:W-:-:S05]  /*14d0*/  ISETP.GT.U32.OR P0, PT, R33, 0x7feffffe, P0 ;  /* 0x7feffffe2100780c */ /* 0x000fca0000704470 */
[----:B------:R-:W-:-:S08]  /*14e0*/  DFMA R30, R22, R30, R28 ;  /* 0x0000001e161e722b */ /* 0x000fd0000000001c */
[----:B------:R-:W-:Y:S05]  /*14f0*/  @P0 BRA `(.L_x_123) ;  /* 0x00000000006c0947 */ /* 0x000fea0003800000 */
[----:B------:R-:W-:-:S04]  /*1500*/  LOP3.LUT R22, R19, 0x7ff00000, RZ, 0xc0, !PT ;  /* 0x7ff0000013167812 */ /* 0x000fc800078ec0ff */
[CC--:B------:R-:W-:Y:S02]  /*1510*/  VIADDMNMX R14, R25.reuse, -R22.reuse, 0xb9600000, !PT ;  /* 0xb9600000190e7446 */ /* 0x0c0fe40007800916 */
[----:B------:R-:W-:Y:S02]  /*1520*/  ISETP.GE.U32.AND P0, PT, R25, R22, PT ;  /* 0x000000161900720c */ /* 0x000fe40003f06070 */
[----:B------:R-:W-:Y:S02]  /*1530*/  VIMNMX R14, PT, PT, R14, 0x46a00000, PT ;  /* 0x46a000000e0e7848 */ /* 0x000fe40003fe0100 */
[----:B------:R-:W-:-:S05]  /*1540*/  SEL R25, R26, 0x63400000, !P0 ;  /* 0x634000001a197807 */ /* 0x000fca0004000000 */
[----:B------:R-:W-:Y:S01]  /*1550*/  IMAD.IADD R25, R14, 0x1, -R25 ;  /* 0x000000010e197824 */ /* 0x000fe200078e0a19 */
[----:B------:R-:W-:-:S03]  /*1560*/  MOV R14, RZ ;  /* 0x000000ff000e7202 */ /* 0x000fc60000000f00 */
        /* <DEDUP_REMOVED lines=12> */
[----:B------:R-:W-:Y:S01]  /*1630*/  IMAD.MOV.U32 R2, RZ, RZ, RZ ;  /* 0x000000ffff027224 */ /* 0x000fe200078e00ff */
[----:B------:R-:W-:-:S05]  /*1640*/  IADD3 R25, PT, PT, -R25, -0x43300000, RZ ;  /* 0xbcd0000019197810 */ /* 0x000fca0007ffe1ff */
[----:B------:R-:W-:-:S03]  /*1650*/  DFMA R2, R22, -R2, R30 ;  /* 0x800000021602722b */ /* 0x000fc6000000001e */
[----:B------:R-:W-:-:S07]  /*1660*/  LOP3.LUT R19, R15, R19, RZ, 0x3c, !PT ;  /* 0x000000130f137212 */ /* 0x000fce00078e3cff */
[----:B------:R-:W-:-:S04]  /*1670*/  FSETP.NEU.AND P0, PT, |R3|, R25, PT ;  /* 0x000000190300720b */ /* 0x000fc80003f0d200 */
[----:B------:R-:W-:Y:S02]  /*1680*/  FSEL R22, R14, R22, !P0 ;  /* 0x000000160e167208 */ /* 0x000fe40004000000 */
[----:B------:R-:W-:Y:S01]  /*1690*/  FSEL R23, R19, R23, !P0 ;  /* 0x0000001713177208 */ /* 0x000fe20004000000 */
[----:B------:R-:W-:Y:S06]  /*16a0*/  BRA `(.L_x_124) ;  /* 0x0000000000547947 */ /* 0x000fec0003800000 */
.L_x_123:
[----:B------:R-:W-:-:S14]  /*16b0*/  DSETP.NAN.AND P0, PT, R14, R14, PT ;  /* 0x0000000e0e00722a */ /* 0x000fdc0003f08000 */
[----:B------:R-:W-:Y:S05]  /*16c0*/  @P0 BRA `(.L_x_125) ;  /* 0x0000000000440947 */ /* 0x000fea0003800000 */
[----:B------:R-:W-:-:S14]  /*16d0*/  DSETP.NAN.AND P0, PT, R18, R18, PT ;  /* 0x000000121200722a */ /* 0x000fdc0003f08000 */
[----:B------:R-:W-:Y:S05]  /*16e0*/  @P0 BRA `(.L_x_126) ;  /* 0x0000000000300947 */ /* 0x000fea0003800000 */
[----:B------:R-:W-:Y:S01]  /*16f0*/  ISETP.NE.AND P0, PT, R32, R27, PT ;  /* 0x0000001b2000720c */ /* 0x000fe20003f05270 */
[----:B------:R-:W-:Y:S01]  /*1700*/  IMAD.MOV.U32 R23, RZ, RZ, -0x80000 ;  /* 0xfff80000ff177424 */ /* 0x000fe200078e00ff */
[----:B------:R-:W-:-:S11]  /*1710*/  MOV R22, 0x0 ;  /* 0x0000000000167802 */ /* 0x000fd60000000f00 */
[----:B------:R-:W-:Y:S05]  /*1720*/  @!P0 BRA `(.L_x_124) ;  /* 0x0000000000348947 */ /* 0x000fea0003800000 */
[----:B------:R-:W-:Y:S02]  /*1730*/  ISETP.NE.AND P0, PT, R32, 0x7ff00000, PT ;  /* 0x7ff000002000780c */ /* 0x000fe40003f05270 */
[----:B------:R-:W-:Y:S02]  /*1740*/  LOP3.LUT R23, R15, 0x80000000, R19, 0x48, !PT ;  /* 0x800000000f177812 */ /* 0x000fe400078e4813 */
[----:B------:R-:W-:-:S13]  /*1750*/  ISETP.EQ.OR P0, PT, R27, RZ, !P0 ;  /* 0x000000ff1b00720c */ /* 0x000fda0004702670 */
[----:B------:R-:W-:Y:S01]  /*1760*/  @P0 LOP3.LUT R2, R23, 0x7ff00000, RZ, 0xfc, !PT ;  /* 0x7ff0000017020812 */ /* 0x000fe200078efcff */
[----:B------:R-:W-:Y:S02]  /*1770*/  @!P0 IMAD.MOV.U32 R22, RZ, RZ, RZ ;  /* 0x000000ffff168224 */ /* 0x000fe400078e00ff */
[----:B------:R-:W-:Y:S01]  /*1780*/  @P0 IMAD.MOV.U32 R22, RZ, RZ, RZ ;  /* 0x000000ffff160224 */ /* 0x000fe200078e00ff */
[----:B------:R-:W-:Y:S01]  /*1790*/  @P0 MOV R23, R2 ;  /* 0x0000000200170202 */ /* 0x000fe20000000f00 */
[----:B------:R-:W-:Y:S06]  /*17a0*/  BRA `(.L_x_124) ;  /* 0x0000000000147947 */ /* 0x000fec0003800000 */
.L_x_126:
[----:B------:R-:W-:Y:S01]  /*17b0*/  LOP3.LUT R23, R19, 0x80000, RZ, 0xfc, !PT ;  /* 0x0008000013177812 */ /* 0x000fe200078efcff */
[----:B------:R-:W-:Y:S01]  /*17c0*/  IMAD.MOV.U32 R22, RZ, RZ, R18 ;  /* 0x000000ffff167224 */ /* 0x000fe200078e0012 */
[----:B------:R-:W-:Y:S06]  /*17d0*/  BRA `(.L_x_124) ;  /* 0x0000000000087947 */ /* 0x000fec0003800000 */
.L_x_125:
[----:B------:R-:W-:Y:S01]  /*17e0*/  LOP3.LUT R23, R15, 0x80000, RZ, 0xfc, !PT ;  /* 0x000800000f177812 */ /* 0x000fe200078efcff */
[----:B------:R-:W-:-:S07]  /*17f0*/  IMAD.MOV.U32 R22, RZ, RZ, R14 ;  /* 0x000000ffff167224 */ /* 0x000fce00078e000e */
.L_x_124:
[----:B------:R-:W-:Y:S01]  /*1800*/  IMAD.MOV.U32 R25, RZ, RZ, 0x0 ;  /* 0x00000000ff197424 */ /* 0x000fe200078e00ff */
[----:B------:R-:W-:Y:S01]  /*1810*/  MOV R3, R23 ;  /* 0x0000001700037202 */ /* 0x000fe20000000f00 */
[----:B------:R-:W-:Y:S02]  /*1820*/  IMAD.MOV.U32 R2, RZ, RZ, R22 ;  /* 0x000000ffff027224 */ /* 0x000fe400078e0016 */
[----:B------:R-:W-:Y:S05]  /*1830*/  RET.REL.NODEC R24 `(_Z15calculoDensidadPfPiS0_S_ifi) ;  /* 0xffffffe418f07950 */ /* 0x000fea0003c3ffff */
        .weak           $__internal_10_$__cuda_sm3x_div_rn_noftz_f32_slowpath
        .type           $__internal_10_$__cuda_sm3x_div_rn_noftz_f32_slowpath,@function
        .size           $__internal_10_$__cuda_sm3x_div_rn_noftz_f32_slowpath,(.L_x_182 - $__internal_10_$__cuda_sm3x_div_rn_noftz_f32_slowpath)
$__internal_10_$__cuda_sm3x_div_rn_noftz_f32_slowpath:
[----:B------:R-:W-:Y:S02]  /*1840*/  SHF.R.U32.HI R16, RZ, 0x17, R0 ;  /* 0x00000017ff107819 */ /* 0x000fe40000011600 */
[----:B------:R-:W-:Y:S02]  /*1850*/  SHF.R.U32.HI R15, RZ, 0x17, R2 ;  /* 0x00000017ff0f7819 */ /* 0x000fe40000011602 */
[----:B------:R-:W-:Y:S02]  /*1860*/  LOP3.LUT R16, R16, 0xff, RZ, 0xc0, !PT ;  /* 0x000000ff10107812 */ /* 0x000fe400078ec0ff */
[----:B------:R-:W-:Y:S02]  /*1870*/  LOP3.LUT R19, R15, 0xff, RZ, 0xc0, !PT ;  /* 0x000000ff0f137812 */ /* 0x000fe400078ec0ff */
[----:B------:R-:W-:Y:S01]  /*1880*/  MOV R17, R0 ;  /* 0x0000000000117202 */ /* 0x000fe20000000f00 */
        /* <DEDUP_REMOVED lines=12> */
[----:B------:R-:W-:Y:S02]  /*1950*/  FSETP.NEU.FTZ.AND P3, PT, |R2|, +INF , PT ;  /* 0x7f8000000200780b */ /* 0x000fe40003f7d200 */
        /* <DEDUP_REMOVED lines=16> */
.L_x_127:
[----:B------:R-:W-:Y:S01]  /*1a60*/  LEA R18, R16, 0xc0800000, 0x17 ;  /* 0xc080000010127811 */ /* 0x000fe200078eb8ff */
[----:B------:R-:W-:-:S04]  /*1a70*/  VIADD R19, R19, 0xffffff81 ;  /* 0xffffff8113137836 */ /* 0x000fc80000000000 */
[----:B------:R-:W-:Y:S02]  /*1a80*/  IMAD.IADD R18, R17, 0x1, -R18 ;  /* 0x0000000111127824 */ /* 0x000fe400078e0a12 */
[C---:B------:R-:W-:Y:S02]  /*1a90*/  IMAD R2, R19.reuse, -0x800000, R2 ;  /* 0xff80000013027824 */ /* 0x040fe400078e0202 */
[----:B------:R0:W1:Y:S01]  /*1aa0*/  MUFU.RCP R17, R18 ;  /* 0x0000001200117308 */ /* 0x0000620000001000 */
[----:B------:R-:W-:Y:S01]  /*1ab0*/  FADD.FTZ R23, -R18, -RZ ;  /* 0x800000ff12177221 */ /* 0x000fe20000010100 */
        /* <DEDUP_REMOVED lines=10> */
[----:B------:R-:W-:-:S04]  /*1b60*/  LOP3.LUT R16, R16, 0xff, RZ, 0xc0, !PT ;  /* 0x000000ff10107812 */ /* 0x000fc800078ec0ff */
[----:B------:R-:W-:-:S05]  /*1b70*/  IADD3 R19, PT, PT, R16, R15, RZ ;  /* 0x0000000f10137210 */ /* 0x000fca0007ffe0ff */
        /* <DEDUP_REMOVED lines=28> */
[----:B------:R-:W-:-:S04]  /*1d40*/  LOP3.LUT R16, R16, R15, RZ, 0xc0, !PT ;  /* 0x0000000f10107212 */ /* 0x000fc800078ec0ff */
[----:B------:R-:W-:-:S04]  /*1d50*/  IADD3 R17, PT, PT, R17, R16, RZ ;  /* 0x0000001011117210 */ /* 0x000fc80007ffe0ff */
[----:B------:R-:W-:Y:S01]  /*1d60*/  LOP3.LUT R2, R17, R2, RZ, 0xfc, !PT ;  /* 0x0000000211027212 */ /* 0x000fe200078efcff */
[----:B------:R-:W-:Y:S06]  /*1d70*/  BRA `(.L_x_134) ;  /* 0x0000000000347947 */ /* 0x000fec0003800000 */
.L_x_133:
[----:B------:R-:W-:-:S04]  /*1d80*/  LOP3.LUT R2, R2, 0x80000000, RZ, 0xc0, !PT ;  /* 0x8000000002027812 */ /* 0x000fc800078ec0ff */
[----:B------:R-:W-:Y:S01]  /*1d90*/  LOP3.LUT R2, R2, 0x7f800000, RZ, 0xfc, !PT ;  /* 0x7f80000002027812 */ /* 0x000fe200078efcff */
[----:B------:R-:W-:Y:S06]  /*1da0*/  BRA `(.L_x_134) ;  /* 0x0000000000287947 */ /* 0x000fec0003800000 */
.L_x_132:
[----:B------:R-:W-:Y:S01]  /*1db0*/  IMAD R2, R15, 0x800000, R2 ;  /* 0x008000000f027824 */ /* 0x000fe200078e0202 */
[----:B------:R-:W-:Y:S06]  /*1dc0*/  BRA `(.L_x_134) ;  /* 0x0000000000207947 */ /* 0x000fec0003800000 */
.L_x_131:
[----:B------:R-:W-:-:S04]  /*1dd0*/  LOP3.LUT R2, R17, 0x80000000, R2, 0x48, !PT ;  /* 0x8000000011027812 */ /* 0x000fc800078e4802 */
[----:B------:R-:W-:Y:S01]  /*1de0*/  LOP3.LUT R2, R2, 0x7f800000, RZ, 0xfc, !PT ;  /* 0x7f80000002027812 */ /* 0x000fe200078efcff */
[----:B------:R-:W-:Y:S06]  /*1df0*/  BRA `(.L_x_134) ;  /* 0x0000000000147947 */ /* 0x000fec0003800000 */
.L_x_130:
[----:B------:R-:W-:Y:S01]  /*1e00*/  LOP3.LUT R2, R17, 0x80000000, R2, 0x48, !PT ;  /* 0x8000000011027812 */ /* 0x000fe200078e4802 */
[----:B------:R-:W-:Y:S06]  /*1e10*/  BRA `(.L_x_134) ;  /* 0x00000000000c7947 */ /* 0x000fec0003800000 */
.L_x_129:
[----:B------:R-:W0:Y:S01]  /*1e20*/  MUFU.RSQ R2, -QNAN ;  /* 0xffc0000000027908 */ /* 0x000e220000001400 */
[----:B------:R-:W-:Y:S05]  /*1e30*/  BRA `(.L_x_134) ;  /* 0x0000000000047947 */ /* 0x000fea0003800000 */
.L_x_128:
[----:B------:R-:W-:-:S07]  /*1e40*/  FADD.FTZ R2, R2, R0 ;  /* 0x0000000002027221 */ /* 0x000fce0000010000 */
.L_x_134:
[----:B------:R-:W-:-:S04]  /*1e50*/  IMAD.MOV.U32 R15, RZ, RZ, 0x0 ;  /* 0x00000000ff0f7424 */ /* 0x000fc800078e00ff */
[----:B0-----:R-:W-:Y:S05]  /*1e60*/  RET.REL.NODEC R14 `(_Z15calculoDensidadPfPiS0_S_ifi) ;  /* 0xffffffe00e647950 */ /* 0x001fea0003c3ffff */
.L_x_135:
        /* <DEDUP_REMOVED lines=9> */
.L_x_182:


//--------------------- .text._Z35calculoDensidadInicializacionCeldasPfS_PiS0_S_iif --------------------------
	.section	.text._Z35calculoDensidadInicializacionCeldasPfS_PiS0_S_iif,"ax",@progbits
	.align	128
        .global         _Z35calculoDensidadInicializacionCeldasPfS_PiS0_S_iif
        .type           _Z35calculoDensidadInicializacionCeldasPfS_PiS0_S_iif,@function
        .size           _Z35calculoDensidadInicializacionCeldasPfS_PiS0_S_iif,(.L_x_183 - _Z35calculoDensidadInicializacionCeldasPfS_PiS0_S_iif)
        .other          _Z35calculoDensidadInicializacionCeldasPfS_PiS0_S_iif,@"STO_CUDA_ENTRY STV_DEFAULT"
_Z35calculoDensidadInicializacionCeldasPfS_PiS0_S_iif:
.text._Z35calculoDensidadInicializacionCeldasPfS_PiS0_S_iif:
[----:B------:R-:W-:Y:S01]  /*0000*/  LDC R1, c[0x0][0x37c] ;  /* 0x0000df00ff017b82 */ /* 0x000fe20000000800 */
[----:B------:R-:W0:Y:S01]  /*0010*/  LDCU UR4, c[0x0][0x3ac] ;  /* 0x00007580ff0477ac */ /* 0x000e220008000800 */
[----:B------:R-:W1:Y:S06]  /*0020*/  S2R R5, SR_TID.X ;  /* 0x0000000000057919 */ /* 0x000e6c0000002100 */
[----:B------:R-:W1:Y:S01]  /*0030*/  LDC R2, c[0x0][0x360] ;  /* 0x0000d800ff027b82 */ /* 0x000e620000000800 */
[----:B------:R-:W2:Y:S01]  /*0040*/  LDCU UR5, c[0x0][0x3b0] ;  /* 0x00007600ff0577ac */ /* 0x000ea20008000800 */
[----:B0-----:R-:W-:-:S06]  /*0050*/  I2FP.F32.S32 R4, UR4 ;  /* 0x0000000400047c45 */ /* 0x001fcc0008201400 */
[----:B------:R-:W1:Y:S01]  /*0060*/  S2UR UR4, SR_CTAID.X ;  /* 0x00000000000479c3 */ /* 0x000e620000002500 */
[----:B------:R-:W0:Y:S01]  /*0070*/  MUFU.RCP R3, R4 ;  /* 0x0000000400037308 */ /* 0x000e220000001000 */
[----:B--2---:R-:W-:-:S07]  /*0080*/  IMAD.U32 R7, RZ, RZ, UR5 ;  /* 0x00000005ff077e24 */ /* 0x004fce000f8e00ff */
[----:B------:R-:W2:Y:S01]  /*0090*/  FCHK P0, R7, R4 ;  /* 0x0000000407007302 */ /* 0x000ea20000000000 */
[----:B0-----:R-:W-:-:S04]  /*00a0*/  FFMA R0, -R4, R3, 1 ;  /* 0x3f80000004007423 */ /* 0x001fc80000000103 */
[----:B------:R-:W-:Y:S01]  /*00b0*/  FFMA R0, R3, R0, R3 ;  /* 0x0000000003007223 */ /* 0x000fe20000000003 */
[----:B-1----:R-:W-:-:S03]  /*00c0*/  IMAD R2, R2, UR4, R5 ;  /* 0x0000000402027c24 */ /* 0x002fc6000f8e0205 */
[----:B------:R-:W-:-:S04]  /*00d0*/  FFMA R3, R0, UR5, RZ ;  /* 0x0000000500037c23 */ /* 0x000fc800080000ff */
[----:B------:R-:W-:-:S04]  /*00e0*/  FFMA R6, -R4, R3, UR5 ;  /* 0x0000000504067e23 */ /* 0x000fc80008000103 */
[----:B------:R-:W-:Y:S01]  /*00f0*/  FFMA R3, R0, R6, R3 ;  /* 0x0000000600037223 */ /* 0x000fe20000000003 */
[----:B--2---:R-:W-:Y:S06]  /*0100*/  @!P0 BRA `(.L_x_136) ;  /* 0x0000000000188947 */ /* 0x004fec0003800000 */
[----:B------:R-:W0:Y:S01]  /*0110*/  LDCU UR4, c[0x0][0x3b0] ;  /* 0x00007600ff0477ac */ /* 0x000e220008000800 */
[----:B------:R-:W-:Y:S01]  /*0120*/  IMAD.MOV.U32 R3, RZ, RZ, R4 ;  /* 0x000000ffff037224 */ /* 0x000fe200078e0004 */
[----:B------:R-:W-:Y:S01]  /*0130*/  MOV R8, 0x160 ;  /* 0x0000016000087802 */ /* 0x000fe20000000f00 */
[----:B0-----:R-:W-:-:S07]  /*0140*/  IMAD.U32 R0, RZ, RZ, UR4 ;  /* 0x00000004ff007e24 */ /* 0x001fce000f8e00ff */
[----:B------:R-:W-:Y:S05]  /*0150*/  CALL.REL.NOINC `($__internal_11_$__cuda_sm3x_div_rn_noftz_f32_slowpath) ;  /* 0x00000004000c7944 */ /* 0x000fea0003c00000 */
[----:B------:R-:W-:-:S07]  /*0160*/  MOV R3, R0 ;  /* 0x0000000000037202 */ /* 0x000fce0000000f00 */
.L_x_136:
[----:B------:R-:W0:Y:S02]  /*0170*/  LDCU UR4, c[0x0][0x3a8] ;  /* 0x00007500ff0477ac */ /* 0x000e240008000800 */
[----:B0-----:R-:W-:-:S13]  /*0180*/  ISETP.GE.AND P0, PT, R2, UR4, PT ;  /* 0x0000000402007c0c */ /* 0x001fda000bf06270 */
[----:B------:R-:W-:Y:S05]  /*0190*/  @P0 EXIT ;  /* 0x000000000000094d */ /* 0x000fea0003800000 */
[----:B------:R-:W0:Y:S01]  /*01a0*/  LDC.64 R6, c[0x0][0x380] ;  /* 0x0000e000ff067b82 */ /* 0x000e220000000a00 */
[----:B------:R-:W1:Y:S01]  /*01b0*/  LDCU.64 UR4, c[0x0][0x358] ;  /* 0x00006b00ff0477ac */ /* 0x000e620008000a00 */
[----:B0-----:R-:W-:-:S05]  /*01c0*/  IMAD.WIDE R6, R2, 0x4, R6 ;  /* 0x0000000402067825 */ /* 0x001fca00078e0206 */
[----:B-1----:R-:W2:Y:S01]  /*01d0*/  LDG.E R0, desc[UR4][R6.64] ;  /* 0x0000000406007981 */ /* 0x002ea2000c1e1900 */
[----:B------:R-:W0:Y:S01]  /*01e0*/  MUFU.RCP R4, R3 ;  /* 0x0000000300047308 */ /* 0x000e220000001000 */
[----:B------:R-:W-:Y:S01]  /*01f0*/  BSSY.RECONVERGENT B0, `(.L_x_137) ;  /* 0x000000b000007945 */ /* 0x000fe20003800200 */
        /* <DEDUP_REMOVED lines=8> */
[----:B------:R-:W-:Y:S05]  /*0280*/  CALL.REL.NOINC `($__internal_11_$__cuda_sm3x_div_rn_noftz_f32_slowpath) ;  /* 0x0000000000c07944 */ /* 0x000fea0003c00000 */
[----:B------:R-:W-:-:S07]  /*0290*/  IMAD.MOV.U32 R10, RZ, RZ, R0 ;  /* 0x000000ffff0a7224 */ /* 0x000fce00078e0000 */
.L_x_138:
[----:B------:R-:W-:Y:S05]  /*02a0*/  BSYNC.RECONVERGENT B0 ;  /* 0x0000000000007941 */ /* 0x000fea0003800200 */
.L_x_137:
[----:B------:R-:W0:Y:S01]  /*02b0*/  LDC.64 R4, c[0x0][0x390] ;  /* 0x0000e400ff047b82 */ /* 0x000e220000000a00 */
[----:B------:R-:W1:Y:S07]  /*02c0*/  F2I.TRUNC.NTZ R11, R10 ;  /* 0x0000000a000b7305 */ /* 0x000e6e000020f100 */
[----:B------:R-:W2:Y:S01]  /*02d0*/  LDC.64 R8, c[0x0][0x388] ;  /* 0x0000e200ff087b82 */ /* 0x000ea20000000a00 */
[----:B0-----:R-:W-:-:S05]  /*02e0*/  IMAD.WIDE R4, R2, 0x4, R4 ;  /* 0x0000000402047825 */ /* 0x001fca00078e0204 */
[----:B-1----:R0:W-:Y:S01]  /*02f0*/  STG.E desc[UR4][R4.64], R11 ;  /* 0x0000000b04007986 */ /* 0x0021e2000c101904 */
[----:B--2---:R-:W-:-:S06]  /*0300*/  IMAD.WIDE R8, R2, 0x4, R8 ;  /* 0x0000000402087825 */ /* 0x004fcc00078e0208 */
[----:B------:R-:W2:Y:S01]  /*0310*/  LDG.E R8, desc[UR4][R8.64] ;  /* 0x0000000408087981 */ /* 0x000ea2000c1e1900 */
[----:B------:R-:W1:Y:S01]  /*0320*/  MUFU.RCP R0, R3 ;  /* 0x0000000300007308 */ /* 0x000e620000001000 */
[----:B------:R-:W-:Y:S01]  /*0330*/  BSSY.RECONVERGENT B0, `(.L_x_139) ;  /* 0x000000c000007945 */ /* 0x000fe20003800200 */
[----:B-1----:R-:W-:-:S04]  /*0340*/  FFMA R13, R0, -R3, 1 ;  /* 0x3f800000000d7423 */ /* 0x002fc80000000803 */
[----:B------:R-:W-:Y:S02]  /*0350*/  FFMA R0, R0, R13, R0 ;  /* 0x0000000d00007223 */ /* 0x000fe40000000000 */
[----:B--2---:R-:W1:Y:S02]  /*0360*/  FCHK P0, R8, R3 ;  /* 0x0000000308007302 */ /* 0x004e640000000000 */
[----:B------:R-:W-:-:S04]  /*0370*/  FFMA R13, R0, R8, RZ ;  /* 0x00000008000d7223 */ /* 0x000fc800000000ff */
[----:B------:R-:W-:-:S04]  /*0380*/  FFMA R12, R13, -R3, R8 ;  /* 0x800000030d0c7223 */ /* 0x000fc80000000008 */
[----:B------:R-:W-:Y:S01]  /*0390*/  FFMA R12, R0, R12, R13 ;  /* 0x0000000c000c7223 */ /* 0x000fe2000000000d */
[----:B01----:R-:W-:Y:S06]  /*03a0*/  @!P0 BRA `(.L_x_140) ;  /* 0x0000000000108947 */ /* 0x003fec0003800000 */
[----:B------:R-:W-:Y:S01]  /*03b0*/  IMAD.MOV.U32 R0, RZ, RZ, R8 ;  /* 0x000000ffff007224 */ /* 0x000fe200078e0008 */
[----:B------:R-:W-:-:S07]  /*03c0*/  MOV R8, 0x3e0 ;  /* 0x000003e000087802 */ /* 0x000fce0000000f00 */
[----:B------:R-:W-:Y:S05]  /*03d0*/  CALL.REL.NOINC `($__internal_11_$__cuda_sm3x_div_rn_noftz_f32_slowpath) ;  /* 0x00000000006c7944 */ /* 0x000fea0003c00000 */
[----:B------:R-:W-:-:S07]  /*03e0*/  IMAD.MOV.U32 R12, RZ, RZ, R0 ;  /* 0x000000ffff0c7224 */ /* 0x000fce00078e0000 */
.L_x_140:
[----:B------:R-:W-:Y:S05]  /*03f0*/  BSYNC.RECONVERGENT B0 ;  /* 0x0000000000007941 */ /* 0x000fea0003800200 */
.L_x_139:
[----:B------:R-:W0:Y:S01]  /*0400*/  LDC.64 R8, c[0x0][0x398] ;  /* 0x0000e600ff087b82 */ /* 0x000e220000000a00 */
[----:B------:R-:W1:Y:S01]  /*0410*/  F2I.TRUNC.NTZ R11, R12 ;  /* 0x0000000c000b7305 */ /* 0x000e62000020f100 */
[----:B0-----:R-:W-:-:S05]  /*0420*/  IMAD.WIDE R8, R2, 0x4, R8 ;  /* 0x0000000402087825 */ /* 0x001fca00078e0208 */
[----:B-1----:R0:W-:Y:S04]  /*0430*/  STG.E desc[UR4][R8.64], R11 ;  /* 0x0000000b08007986 */ /* 0x0021e8000c101904 */
        /* <DEDUP_REMOVED lines=10> */
[----:B------:R-:W-:Y:S02]  /*04e0*/  MOV R0, R6 ;  /* 0x0000000600007202 */ /* 0x000fe40000000f00 */
[----:B------:R-:W-:-:S07]  /*04f0*/  MOV R8, 0x510 ;  /* 0x0000051000087802 */ /* 0x000fce0000000f00 */
[----:B------:R-:W-:Y:S05]  /*0500*/  CALL.REL.NOINC `($__internal_11_$__cuda_sm3x_div_rn_noftz_f32_slowpath) ;  /* 0x0000000000207944 */ /* 0x000fea0003c00000 */
.L_x_142:
[----:B------:R-:W-:Y:S05]  /*0510*/  BSYNC.RECONVERGENT B0 ;  /* 0x0000000000007941 */ /* 0x000fea0003800200 */
.L_x_141:
[----:B------:R-:W2:Y:S01]  /*0520*/  LDG.E R4, desc[UR4][R4.64] ;  /* 0x0000000404047981 */ /* 0x000ea2000c1e1900 */
[----:B------:R-:W0:Y:S02]  /*0530*/  LDC.64 R6, c[0x0][0x3a0] ;  /* 0x0000e800ff067b82 */ /* 0x000e240000000a00 */
[----:B0-----:R-:W-:Y:S01]  /*0540*/  IMAD.WIDE R2, R2, 0x4, R6 ;  /* 0x0000000402027825 */ /* 0x001fe200078e0206 */
[----:B--2---:R-:W-:-:S05]  /*0550*/  I2FP.F32.S32 R9, R4 ;  /* 0x0000000400097245 */ /* 0x004fca0000201400 */
[----:B------:R-:W-:-:S05]  /*0560*/  FADD R9, -R9, R0 ;  /* 0x0000000009097221 */ /* 0x000fca0000000100 */
[----:B------:R-:W-:Y:S01]  /*0570*/  STG.E desc[UR4][R2.64], R9 ;  /* 0x0000000902007986 */ /* 0x000fe2000c101904 */
[----:B------:R-:W-:Y:S05]  /*0580*/  EXIT ;  /* 0x000000000000794d */ /* 0x000fea0003800000 */
        .weak           $__internal_11_$__cuda_sm3x_div_rn_noftz_f32_slowpath
        .type           $__internal_11_$__cuda_sm3x_div_rn_noftz_f32_slowpath,@function
        .size           $__internal_11_$__cuda_sm3x_div_rn_noftz_f32_slowpath,(.L_x_183 - $__internal_11_$__cuda_sm3x_div_rn_noftz_f32_slowpath)
$__internal_11_$__cuda_sm3x_div_rn_noftz_f32_slowpath:
[--C-:B------:R-:W-:Y:S01]  /*0590*/  SHF.R.U32.HI R10, RZ, 0x17, R3.reuse ;  /* 0x00000017ff0a7819 */ /* 0x100fe20000011603 */
[----:B------:R-:W-:Y:S01]  /*05a0*/  BSSY.RECONVERGENT B1, `(.L_x_143) ;  /* 0x0000063000017945 */ /* 0x000fe20003800200 */
[----:B------:R-:W-:Y:S01]  /*05b0*/  SHF.R.U32.HI R9, RZ, 0x17, R0 ;  /* 0x00000017ff097819 */ /* 0x000fe20000011600 */
[----:B------:R-:W-:Y:S01]  /*05c0*/  IMAD.MOV.U32 R11, RZ, RZ, R3 ;  /* 0x000000ffff0b7224 */ /* 0x000fe200078e0003 */
[----:B------:R-:W-:Y:S02]  /*05d0*/  LOP3.LUT R10, R10, 0xff, RZ, 0xc0, !PT ;  /* 0x000000ff0a0a7812 */ /* 0x000fe400078ec0ff */
[----:B------:R-:W-:-:S03]  /*05e0*/  LOP3.LUT R14, R9, 0xff, RZ, 0xc0, !PT ;  /* 0x000000ff090e7812 */ /* 0x000fc600078ec0ff */
[----:B------:R-:W-:Y:S02]  /*05f0*/  VIADD R13, R10, 0xffffffff ;  /* 0xffffffff0a0d7836 */ /* 0x000fe40000000000 */
[----:B------:R-:W-:-:S03]  /*0600*/  VIADD R12, R14, 0xffffffff ;  /* 0xffffffff0e0c7836 */ /* 0x000fc60000000000 */
[----:B------:R-:W-:-:S04]  /*0610*/  ISETP.GT.U32.AND P0, PT, R13, 0xfd, PT ;  /* 0x000000fd0d00780c */ /* 0x000fc80003f04070 */
[----:B------:R-:W-:-:S13]  /*0620*/  ISETP.GT.U32.OR P0, PT, R12, 0xfd, P0 ;  /* 0x000000fd0c00780c */ /* 0x000fda0000704470 */
[----:B------:R-:W-:Y:S01]  /*0630*/  @!P0 MOV R9, RZ ;  /* 0x000000ff00098202 */ /* 0x000fe20000000f00 */
        /* <DEDUP_REMOVED lines=24> */
.L_x_144:
[----:B------:R-:W-:Y:S01]  /*07c0*/  LEA R12, R10, 0xc0800000, 0x17 ;  /* 0xc08000000a0c7811 */ /* 0x000fe200078eb8ff */
[----:B------:R-:W-:Y:S04]  /*07d0*/  BSSY.RECONVERGENT B2, `(.L_x_149) ;  /* 0x0000036000027945 */ /* 0x000fe80003800200 */
[----:B------:R-:W-:Y:S02]  /*07e0*/  IMAD.IADD R12, R11, 0x1, -R12 ;  /* 0x000000010b0c7824 */ /* 0x000fe400078e0a0c */
[----:B------:R-:W-:Y:S02]  /*07f0*/  VIADD R11, R14, 0xffffff81 ;  /* 0xffffff810e0b7836 */ /* 0x000fe40000000000 */
[----:B------:R0:W1:Y:S01]  /*0800*/  MUFU.RCP R13, R12 ;  /* 0x0000000c000d7308 */ /* 0x0000620000001000 */
[----:B------:R-:W-:Y:S01]  /*0810*/  FADD.FTZ R15, -R12, -RZ ;  /* 0x800000ff0c0f7221 */ /* 0x000fe20000010100 */
[C---:B------:R-:W-:Y:S01]  /*0820*/  IMAD R0, R11.reuse, -0x800000, R0 ;  /* 0xff8000000b007824 */ /* 0x040fe200078e0200 */
[----:B0-----:R-:W-:-:S04]  /*0830*/  IADD3 R12, PT, PT, R11, 0x7f, -R10 ;  /* 0x0000007f0b0c7810 */ /* 0x001fc80007ffe80a */
[----:B------:R-:W-:Y:S01]  /*0840*/  IADD3 R9, PT, PT, R12, R9, RZ ;  /* 0x000000090c097210 */ /* 0x000fe20007ffe0ff */
        /* <DEDUP_REMOVED lines=21> */
[C---:B------:R-:W-:Y:S01]  /*09a0*/  IADD3 R12, PT, PT, R15.reuse, 0x20, RZ ;  /* 0x000000200f0c7810 */ /* 0x040fe20007ffe0ff */
[CCC-:B------:R-:W-:Y:S01]  /*09b0*/  FFMA.RM R10, R16.reuse, R14.reuse, R13.reuse ;  /* 0x0000000e100a7223 */ /* 0x1c0fe2000000400d */
[----:B------:R-:W-:Y:S02]  /*09c0*/  ISETP.NE.AND P2, PT, R15, RZ, PT ;  /* 0x000000ff0f00720c */ /* 0x000fe40003f45270 */
[----:B------:R-:W-:Y:S01]  /*09d0*/  LOP3.LUT R11, R9, 0x7fffff, RZ, 0xc0, !PT ;  /* 0x007fffff090b7812 */ /* 0x000fe200078ec0ff */
[----:B------:R-:W-:Y:S01]  /*09e0*/  FFMA.RP R9, R16, R14, R13 ;  /* 0x0000000e10097223 */ /* 0x000fe2000000800d */
[----:B------:R-:W-:Y:S01]  /*09f0*/  IMAD.MOV R13, RZ, RZ, -R15 ;  /* 0x000000ffff0d7224 */ /* 0x000fe200078e0a0f */
[----:B------:R-:W-:Y:S02]  /*0a00*/  ISETP.NE.AND P1, PT, R15, RZ, PT ;  /* 0x000000ff0f00720c */ /* 0x000fe40003f25270 */
        /* <DEDUP_REMOVED lines=14> */
.L_x_151:
[----:B------:R-:W-:-:S04]  /*0af0*/  LOP3.LUT R0, R0, 0x80000000, RZ, 0xc0, !PT ;  /* 0x8000000000007812 */ /* 0x000fc800078ec0ff */
[----:B------:R-:W-:Y:S01]  /*0b00*/  LOP3.LUT R0, R0, 0x7f800000, RZ, 0xfc, !PT ;  /* 0x7f80000000007812 */ /* 0x000fe200078efcff */
[----:B------:R-:W-:Y:S06]  /*0b10*/  BRA `(.L_x_152) ;  /* 0x0000000000047947 */ /* 0x000fec0003800000 */
.L_x_150:
[----:B------:R-:W-:-:S07]  /*0b20*/  LEA R0, R9, R0, 0x17 ;  /* 0x0000000009007211 */ /* 0x000fce00078eb8ff */
.L_x_152:
[----:B------:R-:W-:Y:S05]  /*0b30*/  BSYNC.RECONVERGENT B2 ;  /* 0x0000000000027941 */ /* 0x000fea0003800200 */
.L_x_149:
[----:B------:R-:W-:Y:S05]  /*0b40*/  BRA `(.L_x_153) ;  /* 0x0000000000207947 */ /* 0x000fea0003800000 */
.L_x_148:
[----:B------:R-:W-:-:S04]  /*0b50*/  LOP3.LUT R0, R11, 0x80000000, R0, 0x48, !PT ;  /* 0x800000000b007812 */ /* 0x000fc800078e4800 */
[----:B------:R-:W-:Y:S01]  /*0b60*/  LOP3.LUT R0, R0, 0x7f800000, RZ, 0xfc, !PT ;  /* 0x7f80000000007812 */ /* 0x000fe200078efcff */
[----:B------:R-:W-:Y:S06]  /*0b70*/  BRA `(.L_x_153) ;  /* 0x0000000000147947 */ /* 0x000fec0003800000 */
.L_x_147:
[----:B------:R-:W-:Y:S01]  /*0b80*/  LOP3.LUT R0, R11, 0x80000000, R0, 0x48, !PT ;  /* 0x800000000b007812 */ /* 0x000fe200078e4800 */
[----:B------:R-:W-:Y:S06]  /*0b90*/  BRA `(.L_x_153) ;  /* 0x00000000000c7947 */ /* 0x000fec0003800000 */
.L_x_146:
[----:B------:R-:W0:Y:S01]  /*0ba0*/  MUFU.RSQ R0, -QNAN ;  /* 0xffc0000000007908 */ /* 0x000e220000001400 */
[----:B------:R-:W-:Y:S05]  /*0bb0*/  BRA `(.L_x_153) ;  /* 0x0000000000047947 */ /* 0x000fea0003800000 */
.L_x_145:
[----:B------:R-:W-:-:S07]  /*0bc0*/  FADD.FTZ R0, R0, R3 ;  /* 0x0000000300007221 */ /* 0x000fce0000010000 */
.L_x_153:
[----:B------:R-:W-:Y:S05]  /*0bd0*/  BSYNC.RECONVERGENT B1 ;  /* 0x0000000000017941 */ /* 0x000fea0003800200 */
.L_x_143:
[----:B------:R-:W-:-:S04]  /*0be0*/  IMAD.MOV.U32 R9, RZ, RZ, 0x0 ;  /* 0x00000000ff097424 */ /* 0x000fc800078e00ff */
[----:B0-----:R-:W-:Y:S05]  /*0bf0*/  RET.REL.NODEC R8 `(_Z35calculoDensidadInicializacionCeldasPfS_PiS0_S_iif) ;  /* 0xfffffff408007950 */ /* 0x001fea0003c3ffff */
.L_x_154:
        /* <DEDUP_REMOVED lines=16> */
.L_x_183:


//--------------------- .text._Z27inicializacionValoresRealesPfi --------------------------
	.section	.text._Z27inicializacionValoresRealesPfi,"ax",@progbits
	.align	128
        .global         _Z27inicializacionValoresRealesPfi
        .type           _Z27inicializacionValoresRealesPfi,@function
        .size           _Z27inicializacionValoresRealesPfi,(.L_x_195 - _Z27inicializacionValoresRealesPfi)
        .other          _Z27inicializacionValoresRealesPfi,@"STO_CUDA_ENTRY STV_DEFAULT"
_Z27inicializacionValoresRealesPfi:
.text._Z27inicializacionValoresRealesPfi:
        /* <DEDUP_REMOVED lines=12> */
[----:B-1----:R-:W-:Y:S01]  /*00c0*/  STG.E desc[UR4][R2.64], RZ ;  /* 0x000000ff02007986 */ /* 0x002fe2000c101904 */
[----:B------:R-:W-:Y:S05]  /*00d0*/  EXIT ;  /* 0x000000000000794d */ /* 0x000fea0003800000 */
.L_x_155:
        /* <DEDUP_REMOVED lines=10> */
.L_x_195:


//--------------------- .text._Z22inicializacionDensidadPfi --------------------------
	.section	.text._Z22inicializacionDensidadPfi,"ax",@progbits
	.align	128
        .global         _Z22inicializacionDensidadPfi
        .type           _Z22inicializacionDensidadPfi,@function
        .size           _Z22inicializacionDensidadPfi,(.L_x_196 - _Z22inicializacionDensidadPfi)
        .other          _Z22inicializacionDensidadPfi,@"STO_CUDA_ENTRY STV_DEFAULT"
_Z22inicializacionDensidadPfi:
.text._Z22inicializacionDensidadPfi:
        /* <DEDUP_REMOVED lines=14> */
.L_x_156:
        /* <DEDUP_REMOVED lines=10> */
.L_x_196:


//--------------------- .text._Z22distribucionParticulasPfS_S_S_iP17curandStateXORWOWffi --------------------------
	.section	.text._Z22distribucionParticulasPfS_S_S_iP17curandStateXORWOWffi,"ax",@progbits
	.align	128
        .global         _Z22distribucionParticulasPfS_S_S_iP17curandStateXORWOWffi
        .type           _Z22distribucionParticulasPfS_S_S_iP17curandStateXORWOWffi,@function
        .size           _Z22distribucionParticulasPfS_S_S_iP17curandStateXORWOWffi,(.L_x_197 - _Z22distribucionParticulasPfS_S_S_iP17curandStateXORWOWffi)
        .other          _Z22distribucionParticulasPfS_S_S_iP17curandStateXORWOWffi,@"STO_CUDA_ENTRY STV_DEFAULT"
_Z22distribucionParticulasPfS_S_S_iP17curandStateXORWOWffi:
.text._Z22distribucionParticulasPfS_S_S_iP17curandStateXORWOWffi:
[----:B------:R-:W-:Y:S01]  /*0000*/  LDC R1, c[0x0][0x37c] ;  /* 0x0000df00ff017b82 */ /* 0x000fe20000000800 */
[----:B------:R-:W0:Y:S07]  /*0010*/  S2R R3, SR_TID.X ;  /* 0x0000000000037919 */ /* 0x000e2e0000002100 */
[----:B------:R-:W0:Y:S01]  /*0020*/  S2UR UR6, SR_CTAID.X ;  /* 0x00000000000679c3 */ /* 0x000e220000002500 */
[----:B------:R-:W1:Y:S07]  /*0030*/  LDCU.64 UR4, c[0x0][0x358] ;  /* 0x00006b00ff0477ac */ /* 0x000e6e0008000a00 */
[----:B------:R-:W0:Y:S02]  /*0040*/  LDC R0, c[0x0][0x360] ;  /* 0x0000d800ff007b82 */ /* 0x000e240000000800 */
[----:B0-----:R-:W-:-:S06]  /*0050*/  IMAD R0, R0, UR6, R3 ;  /* 0x0000000600007c24 */ /* 0x001fcc000f8e0203 */
[----:B------:R-:W0:Y:S01]  /*0060*/  S2UR UR6, SR_CLOCKLO ;  /* 0x00000000000679c3 */ /* 0x000e220000005000 */
[----:B------:R-:W-:Y:S01]  /*0070*/  NOP ;  /* 0x0000000000007918 */ /* 0x000fe20000000000 */
[----:B0-----:R-:W-:Y:S01]  /*0080*/  IMAD R3, R0, UR6, RZ ;  /* 0x0000000600037c24 */ /* 0x001fe2000f8e02ff */
[----:B------:R-:W0:Y:S05]  /*0090*/  LDCU UR6, c[0x0][0x3a0] ;  /* 0x00007400ff0677ac */ /* 0x000e2a0008000800 */
[----:B------:R-:W2:Y:S01]  /*00a0*/  LDC.64 R12, c[0x0][0x3a8] ;  /* 0x0000ea00ff0c7b82 */ /* 0x000ea20000000a00 */
[C---:B------:R-:W-:Y:S02]  /*00b0*/  LOP3.LUT R2, R3.reuse, 0xaad26b49, RZ, 0x3c, !PT ;  /* 0xaad26b4903027812 */ /* 0x040fe400078e3cff */
[----:B------:R-:W-:Y:S01]  /*00c0*/  ISETP.GT.AND P0, PT, R3, -0x1, PT ;  /* 0xffffffff0300780c */ /* 0x000fe20003f04270 */
[----:B------:R-:W-:-:S02]  /*00d0*/  IMAD.MOV.U32 R3, RZ, RZ, -0x266e14b1 ;  /* 0xd991eb4fff037424 */ /* 0x000fc400078e00ff */
[----:B------:R-:W-:-:S03]  /*00e0*/  IMAD R2, R2, 0x4182bed5, RZ ;  /* 0x4182bed502027824 */ /* 0x000fc600078e02ff */
[----:B------:R-:W-:Y:S02]  /*00f0*/  SEL R3, R3, 0x8bf16996, P0 ;  /* 0x8bf1699603037807 */ /* 0x000fe40000000000 */
[C---:B------:R-:W-:Y:S02]  /*0100*/  IADD3 R5, PT, PT, R2.reuse, 0x75bcd15, RZ ;  /* 0x075bcd1502057810 */ /* 0x040fe40007ffe0ff */
[C---:B------:R-:W-:Y:S01]  /*0110*/  LOP3.LUT R10, R3.reuse, 0x5491333, RZ, 0x3c, !PT ;  /* 0x05491333030a7812 */ /* 0x040fe200078e3cff */
[----:B------:R-:W-:Y:S01]  /*0120*/  IMAD.IADD R6, R2, 0x1, R3 ;  /* 0x0000000102067824 */ /* 0x000fe200078e0203 */
[----:B0-----:R-:W-:Y:S01]  /*0130*/  ISETP.GE.AND P0, PT, R0, UR6, PT ;  /* 0x0000000600007c0c */ /* 0x001fe2000bf06270 */
[----:B------:R-:W-:Y:S01]  /*0140*/  VIADD R9, R3, 0x1f123bb5 ;  /* 0x1f123bb503097836 */ /* 0x000fe20000000000 */
[----:B------:R-:W-:Y:S01]  /*0150*/  LOP3.LUT R8, R2, 0x159a55e5, RZ, 0x3c, !PT ;  /* 0x159a55e502087812 */ /* 0x000fe200078e3cff */
[----:B------:R-:W-:Y:S01]  /*0160*/  VIADD R4, R6, 0x64f0c9 ;  /* 0x0064f0c906047836 */ /* 0x000fe20000000000 */
[----:B------:R-:W-:Y:S01]  /*0170*/  IADD3 R11, PT, PT, R2, 0x583f19, RZ ;  /* 0x00583f19020b7810 */ /* 0x000fe20007ffe0ff */
[----:B--2---:R-:W-:-:S05]  /*0180*/  IMAD.WIDE R12, R0, 0x30, R12 ;  /* 0x00000030000c7825 */ /* 0x004fca00078e020c */
[----:B-1----:R0:W-:Y:S04]  /*0190*/  STG.E.64 desc[UR4][R12.64], R4 ;  /* 0x000000040c007986 */ /* 0x0021e8000c101b04 */
[----:B------:R0:W-:Y:S04]  /*01a0*/  STG.E.64 desc[UR4][R12.64+0x18], RZ ;  /* 0x000018ff0c007986 */ /* 0x0001e8000c101b04 */
[----:B------:R0:W-:Y:S04]  /*01b0*/  STG.E desc[UR4][R12.64+0x20], RZ ;  /* 0x000020ff0c007986 */ /* 0x0001e8000c101904 */
[----:B------:R0:W-:Y:S04]  /*01c0*/  STG.E.64 desc[UR4][R12.64+0x28], RZ ;  /* 0x000028ff0c007986 */ /* 0x0001e8000c101b04 */
[----:B------:R0:W-:Y:S04]  /*01d0*/  STG.E.64 desc[UR4][R12.64+0x8], R8 ;  /* 0x000008080c007986 */ /* 0x0001e8000c101b04 */
[----:B------:R0:W-:Y:S01]  /*01e0*/  STG.E.64 desc[UR4][R12.64+0x10], R10 ;  /* 0x0000100a0c007986 */ /* 0x0001e2000c101b04 */
[----:B------:R-:W-:Y:S05]  /*01f0*/  @P0 EXIT ;  /* 0x000000000000094d */ /* 0x000fea0003800000 */
[----:B------:R-:W-:Y:S01]  /*0200*/  SHF.R.U32.HI R2, RZ, 0x2, R5 ;  /* 0x00000002ff027819 */ /* 0x000fe20000011605 */
[----:B------:R-:W-:Y:S01]  /*0210*/  IMAD.SHL.U32 R14, R11, 0x10, RZ ;  /* 0x000000100b0e7824 */ /* 0x000fe200078e00ff */
[----:B------:R-:W-:Y:S01]  /*0220*/  IADD3 R6, PT, PT, R6, 0x6a788e, RZ ;  /* 0x006a788e06067810 */ /* 0x000fe20007ffe0ff */
[----:B------:R-:W-:Y:S01]  /*0230*/  IMAD.MOV.U32 R21, RZ, RZ, 0x2f800000 ;  /* 0x2f800000ff157424 */ /* 0x000fe200078e00ff */
[----:B------:R-:W-:Y:S01]  /*0240*/  LOP3.LUT R7, R2, R5, RZ, 0x3c, !PT ;  /* 0x0000000502077212 */ /* 0x000fe200078e3cff */
[----:B------:R-:W-:Y:S01]  /*0250*/  IMAD.MOV.U32 R23, RZ, RZ, R10 ;  /* 0x000000ffff177224 */ /* 0x000fe200078e000a */
[----:B------:R-:W1:Y:S01]  /*0260*/  LDC.64 R2, c[0x0][0x380] ;  /* 0x0000e000ff027b82 */ /* 0x000e620000000a00 */
[----:B------:R-:W-:Y:S01]  /*0270*/  MOV R22, R9 ;  /* 0x0000000900167202 */ /* 0x000fe20000000f00 */
[----:B------:R-:W-:Y:S02]  /*0280*/  IMAD.MOV.U32 R24, RZ, RZ, R11 ;  /* 0x000000ffff187224 */ /* 0x000fe400078e000b */
[----:B------:R-:W-:-:S02]  /*0290*/  IMAD.SHL.U32 R15, R7, 0x2, RZ ;  /* 0x00000002070f7824 */ /* 0x000fc400078e00ff */
[----:B------:R-:W-:Y:S02]  /*02a0*/  STG.E.64 desc[UR4][R12.64+0x8], R22 ;  /* 0x000008160c007986 */ /* 0x000fe4000c101b04 */
[----:B0-----:R-:W0:Y:S01]  /*02b0*/  LDC.64 R4, c[0x0][0x3b0] ;  /* 0x0000ec00ff047b82 */ /* 0x001e220000000a00 */
[----:B------:R-:W-:-:S04]  /*02c0*/  LOP3.LUT R14, R7, R15, R14, 0x96, !PT ;  /* 0x0000000f070e7212 */ /* 0x000fc800078e960e */
[----:B------:R-:W-:-:S05]  /*02d0*/  LOP3.LUT R25, R14, R11, RZ, 0x3c, !PT ;  /* 0x0000000b0e197212 */ /* 0x000fca00078e3cff */
[----:B------:R-:W-:Y:S01]  /*02e0*/  IMAD.IADD R7, R25, 0x1, R6 ;  /* 0x0000000119077824 */ /* 0x000fe200078e0206 */
[----:B------:R-:W-:Y:S04]  /*02f0*/  STG.E.64 desc[UR4][R12.64+0x10], R24 ;  /* 0x000010180c007986 */ /* 0x000fe8000c101b04 */
[----:B------:R-:W-:Y:S01]  /*0300*/  I2FP.F32.U32 R7, R7 ;  /* 0x0000000700077245 */ /* 0x000fe20000201000 */
[----:B-1----:R-:W-:-:S04]  /*0310*/  IMAD.WIDE R2, R0, 0x4, R2 ;  /* 0x0000000400027825 */ /* 0x002fc800078e0202 */
[----:B------:R-:W-:Y:S01]  /*0320*/  FFMA R10, R7, R21, 1.1641532182693481445e-10 ;  /* 0x2f000000070a7423 */ /* 0x000fe20000000015 */
[----:B------:R-:W-:-:S03]  /*0330*/  MOV R7, R8 ;  /* 0x0000000800077202 */ /* 0x000fc60000000f00 */
[----:B0-----:R-:W-:Y:S02]  /*0340*/  FMUL R9, R10, R5 ;  /* 0x000000050a097220 */ /* 0x001fe40000400000 */
[----:B------:R0:W-:Y:S04]  /*0350*/  STG.E.64 desc[UR4][R12.64], R6 ;  /* 0x000000060c007986 */ /* 0x0001e8000c101b04 */
[----:B------:R1:W-:Y:S04]  /*0360*/  STG.E desc[UR4][R2.64], R9 ;  /* 0x0000000902007986 */ /* 0x0003e8000c101904 */
[----:B------:R-:W2:Y:S04]  /*0370*/  LDG.E.64 R14, desc[UR4][R12.64] ;  /* 0x000000040c0e7981 */ /* 0x000ea8000c1e1b00 */
[----:B------:R-:W3:Y:S04]  /*0380*/  LDG.E.64 R18, desc[UR4][R12.64+0x10] ;  /* 0x000010040c127981 */ /* 0x000ee8000c1e1b00 */
[----:B------:R-:W4:Y:S01]  /*0390*/  LDG.E.64 R16, desc[UR4][R12.64+0x8] ;  /* 0x000008040c107981 */ /* 0x000f22000c1e1b00 */
[----:B0-----:R-:W0:Y:S01]  /*03a0*/  F2F.F64.F32 R6, R4 ;  /* 0x0000000400067310 */ /* 0x001e220000201800 */
[----:B------:R-:W-:Y:S01]  /*03b0*/  UMOV UR6, 0xfefa39ef ;  /* 0xfefa39ef00067882 */ /* 0x000fe20000000000 */
[----:B------:R-:W-:Y:S01]  /*03c0*/  UMOV UR7, 0x3fe62e42 ;  /* 0x3fe62e4200077882 */ /* 0x000fe20000000000 */
[----:B--2---:R-:W-:-:S02]  /*03d0*/  SHF.R.U32.HI R8, RZ, 0x2, R15 ;  /* 0x00000002ff087819 */ /* 0x004fc4000001160f */
[----:B------:R-:W-:Y:S02]  /*03e0*/  IADD3 R20, PT, PT, R14, 0x587c5, RZ ;  /* 0x000587c50e147810 */ /* 0x000fe40007ffe0ff */
[----:B------:R-:W-:Y:S01]  /*03f0*/  LOP3.LUT R8, R8, R15, RZ, 0x3c, !PT ;  /* 0x0000000f08087212 */ /* 0x000fe200078e3cff */
[----:B---3--:R-:W-:Y:S01]  /*0400*/  IMAD.SHL.U32 R11, R19, 0x10, RZ ;  /* 0x00000010130b7824 */ /* 0x008fe200078e00ff */
[----:B------:R-:W-:Y:S01]  /*0410*/  MOV R22, R19 ;  /* 0x0000001300167202 */ /* 0x000fe20000000f00 */
[----:B------:R-:W-:Y:S02]  /*0420*/  IMAD.MOV.U32 R15, RZ, RZ, R18 ;  /* 0x000000ffff0f7224 */ /* 0x000fe400078e0012 */
[----:B------:R-:W-:Y:S02]  /*0430*/  IMAD.SHL.U32 R10, R8, 0x2, RZ ;  /* 0x00000002080a7824 */ /* 0x000fe400078e00ff */
[----:B----4-:R-:W-:-:S03]  /*0440*/  IMAD.MOV.U32 R14, RZ, RZ, R17 ;  /* 0x000000ffff0e7224 */ /* 0x010fc600078e0011 */
[----:B------:R-:W-:Y:S02]  /*0450*/  LOP3.LUT R8, R8, R10, R11, 0x96, !PT ;  /* 0x0000000a08087212 */ /* 0x000fe400078e960b */
[----:B------:R-:W2:Y:S01]  /*0460*/  LDC.64 R10, c[0x0][0x388] ;  /* 0x0000e200ff0a7b82 */ /* 0x000ea20000000a00 */
[----:B------:R3:W-:Y:S01]  /*0470*/  STG.E.64 desc[UR4][R12.64+0x8], R14 ;  /* 0x0000080e0c007986 */ /* 0x0007e2000c101b04 */
[----:B------:R-:W-:-:S05]  /*0480*/  LOP3.LUT R23, R8, R19, RZ, 0x3c, !PT ;  /* 0x0000001308177212 */ /* 0x000fca00078e3cff */
[----:B-1----:R-:W-:Y:S01]  /*0490*/  IMAD.IADD R2, R23, 0x1, R20 ;  /* 0x0000000117027824 */ /* 0x002fe200078e0214 */
[----:B------:R-:W-:Y:S04]  /*04a0*/  STG.E.64 desc[UR4][R12.64+0x10], R22 ;  /* 0x000010160c007986 */ /* 0x000fe8000c101b04 */
[----:B------:R-:W-:-:S05]  /*04b0*/  I2FP.F32.U32 R2, R2 ;  /* 0x0000000200027245 */ /* 0x000fca0000201000 */
[----:B------:R-:W-:Y:S01]  /*04c0*/  FFMA R2, R2, R21, 1.1641532182693481445e-10 ;  /* 0x2f00000002027423 */ /* 0x000fe20000000015 */
[----:B------:R-:W-:-:S03]  /*04d0*/  IMAD.MOV.U32 R21, RZ, RZ, R16 ;  /* 0x000000ffff157224 */ /* 0x000fc600078e0010 */
[----:B------:R-:W-:Y:S02]  /*04e0*/  FMUL R5, R2, R5 ;  /* 0x0000000502057220 */ /* 0x000fe40000400000 */
[----:B------:R-:W-:Y:S01]  /*04f0*/  STG.E.64 desc[UR4][R12.64], R20 ;  /* 0x000000140c007986 */ /* 0x000fe2000c101b04 */
[----:B--2---:R-:W-:-:S05]  /*0500*/  IMAD.WIDE R10, R0, 0x4, R10 ;  /* 0x00000004000a7825 */ /* 0x004fca00078e020a */
[----:B------:R1:W-:Y:S04]  /*0510*/  STG.E desc[UR4][R10.64], R5 ;  /* 0x000000050a007986 */ /* 0x0003e8000c101904 */
[----:B------:R-:W2:Y:S04]  /*0520*/  LDG.E.64 R44, desc[UR4][R12.64] ;  /* 0x000000040c2c7981 */ /* 0x000ea8000c1e1b00 */
[----:B------:R-:W4:Y:S04]  /*0530*/  LDG.E.64 R2, desc[UR4][R12.64+0x10] ;  /* 0x000010040c027981 */ /* 0x000f28000c1e1b00 */
[----:B------:R1:W5:Y:S01]  /*0540*/  LDG.E.64 R48, desc[UR4][R12.64+0x8] ;  /* 0x000008040c307981 */ /* 0x000362000c1e1b00 */
[----:B0-----:R-:W-:-:S08]  /*0550*/  DMUL R8, R6, -2 ;  /* 0xc000000006087828 */ /* 0x001fd00000000000 */
[----:B------:R-:W-:Y:S01]  /*0560*/  DMUL R6, R6, R8 ;  /* 0x0000000806067228 */ /* 0x000fe20000000000 */
[----:B------:R-:W-:Y:S01]  /*0570*/  MOV R8, 0x652b82fe ;  /* 0x652b82fe00087802 */ /* 0x000fe20000000f00 */
[----:B------:R-:W-:-:S06]  /*0580*/  IMAD.MOV.U32 R9, RZ, RZ, 0x3ff71547 ;  /* 0x3ff71547ff097424 */ /* 0x000fcc00078e00ff */
[----:B------:R-:W-:Y:S02]  /*0590*/  DFMA R8, R6, R8, 6.75539944105574400000e+15 ;  /* 0x433800000608742b */ /* 0x000fe40000000008 */
[----:B------:R-:W-:-:S06]  /*05a0*/  FSETP.GEU.AND P0, PT, |R7|, 4.1917929649353027344, PT ;  /* 0x4086232b0700780b */ /* 0x000fcc0003f0e200 */
[----:B---3--:R-:W-:-:S08]  /*05b0*/  DADD R14, R8, -6.75539944105574400000e+15 ;  /* 0xc3380000080e7429 */ /* 0x008fd00000000000 */
[----:B-1----:R-:W-:Y:S01]  /*05c0*/  DFMA R10, R14, -UR6, R6 ;  /* 0x800000060e0a7c2b */ /* 0x002fe20008000006 */
[----:B------:R-:W-:Y:S01]  /*05d0*/  UMOV UR6, 0x3b39803f ;  /* 0x3b39803f00067882 */ /* 0x000fe20000000000 */
[----:B------:R-:W-:-:S06]  /*05e0*/  UMOV UR7, 0x3c7abc9e ;  /* 0x3c7abc9e00077882 */ /* 0x000fcc0000000000 */
[----:B------:R-:W-:Y:S01]  /*05f0*/  DFMA R10, R14, -UR6, R10 ;  /* 0x800000060e0a7c2b */ /* 0x000fe2000800000a */
[----:B------:R-:W-:Y:S01]  /*0600*/  UMOV UR6, 0x69ce2bdf ;  /* 0x69ce2bdf00067882 */ /* 0x000fe20000000000 */
[----:B------:R-:W-:Y:S01]  /*0610*/  IMAD.MOV.U32 R14, RZ, RZ, -0x35dec16 ;  /* 0xfca213eaff0e7424 */ /* 0x000fe200078e00ff */
[----:B------:R-:W-:Y:S01]  /*0620*/  MOV R15, 0x3e928af3 ;  /* 0x3e928af3000f7802 */ /* 0x000fe20000000f00 */
[----:B------:R-:W-:-:S05]  /*0630*/  UMOV UR7, 0x3e5ade15 ;  /* 0x3e5ade1500077882 */ /* 0x000fca0000000000 */
[----:B------:R-:W-:Y:S01]  /*0640*/  DFMA R14, R10, UR6, R14 ;  /* 0x000000060a0e7c2b */ /* 0x000fe2000800000e */
[----:B------:R-:W-:Y:S01]  /*0650*/  UMOV UR6, 0x62401315 ;  /* 0x6240131500067882 */ /* 0x000fe20000000000 */
[----:B------:R-:W-:-:S06]  /*0660*/  UMOV UR7, 0x3ec71dee ;  /* 0x3ec71dee00077882 */ /* 0x000fcc0000000000 */
[----:B------:R-:W-:Y:S01]  /*0670*/  DFMA R14, R10, R14, UR6 ;  /* 0x000000060a0e7e2b */ /* 0x000fe2000800000e */
        /* <DEDUP_REMOVED lines=20> */
[----:B------:R-:W-:-:S08]  /*07c0*/  DFMA R14, R10, R14, UR6 ;  /* 0x000000060a0e7e2b */ /* 0x000fd0000800000e */
[----:B------:R-:W-:-:S08]  /*07d0*/  DFMA R14, R10, R14, 1 ;  /* 0x3ff000000a0e742b */ /* 0x000fd0000000000e */
[----:B------:R-:W-:-:S10]  /*07e0*/  DFMA R14, R10, R14, 1 ;  /* 0x3ff000000a0e742b */ /* 0x000fd4000000000e */
[----:B------:R-:W-:Y:S01]  /*07f0*/  IMAD R11, R8, 0x100000, R15 ;  /* 0x00100000080b7824 */ /* 0x000fe200078e020f */
[----:B--2---:R-:W-:-:S04]  /*0800*/  SHF.R.U32.HI R10, RZ, 0x2, R45 ;  /* 0x00000002ff0a7819 */ /* 0x004fc8000001162d */
[----:B------:R-:W-:Y:S01]  /*0810*/  LOP3.LUT R45, R10, R45, RZ, 0x3c, !PT ;  /* 0x0000002d0a2d7212 */ /* 0x000fe200078e3cff */
[----:B----4-:R-:W-:Y:S02]  /*0820*/  IMAD.MOV.U32 R46, RZ, RZ, R3 ;  /* 0x000000ffff2e7224 */ /* 0x010fe400078e0003 */
[----:B------:R-:W-:Y:S02]  /*0830*/  IMAD.MOV.U32 R10, RZ, RZ, R14 ;  /* 0x000000ffff0a7224 */ /* 0x000fe400078e000e */
[----:B------:R-:W-:Y:S01]  /*0840*/  IMAD.SHL.U32 R3, R45, 0x2, RZ ;  /* 0x000000022d037824 */ /* 0x000fe200078e00ff */
[----:B------:R-:W-:Y:S01]  /*0850*/  SHF.L.U32 R16, R46, 0x4, RZ ;  /* 0x000000042e107819 */ /* 0x000fe200000006ff */
[----:B------:R-:W-:Y:S06]  /*0860*/  @!P0 BRA `(.L_x_157) ;  /* 0x0000000000348947 */ /* 0x000fec0003800000 */
[----:B------:R-:W-:Y:S01]  /*0870*/  FSETP.GEU.AND P1, PT, |R7|, 4.2275390625, PT ;  /* 0x408748000700780b */ /* 0x000fe20003f2e200 */
[C---:B------:R-:W-:Y:S02]  /*0880*/  DADD R10, R6.reuse, +INF ;  /* 0x7ff00000060a7429 */ /* 0x040fe40000000000 */
[----:B------:R-:W-:-:S08]  /*0890*/  DSETP.GEU.AND P0, PT, R6, RZ, PT ;  /* 0x000000ff0600722a */ /* 0x000fd00003f0e000 */
[----:B------:R-:W-:Y:S02]  /*08a0*/  FSEL R10, R10, RZ, P0 ;  /* 0x000000ff0a0a7208 */ /* 0x000fe40000000000 */
[----:B------:R-:W-:Y:S01]  /*08b0*/  FSEL R11, R11, RZ, P0 ;  /* 0x000000ff0b0b7208 */ /* 0x000fe20000000000 */
[----:B------:R-:W-:Y:S06]  /*08c0*/  @P1 BRA `(.L_x_157) ;  /* 0x00000000001c1947 */ /* 0x000fec0003800000 */
[----:B------:R-:W-:Y:S01]  /*08d0*/  LEA.HI R5, R8, R8, RZ, 0x1 ;  /* 0x0000000808057211 */ /* 0x000fe200078f08ff */
[----:B------:R-:W-:-:S03]  /*08e0*/  IMAD.MOV.U32 R10, RZ, RZ, RZ ;  /* 0x000000ffff0a7224 */ /* 0x000fc600078e00ff */
[----:B------:R-:W-:-:S04]  /*08f0*/  SHF.R.S32.HI R5, RZ, 0x1, R5 ;  /* 0x00000001ff057819 */ /* 0x000fc80000011405 */
[----:B------:R-:W-:Y:S01]  /*0900*/  IADD3 R8, PT, PT, R8, -R5, RZ ;  /* 0x8000000508087210 */ /* 0x000fe20007ffe0ff */
[----:B------:R-:W-:-:S03]  /*0910*/  IMAD R15, R5, 0x100000, R15 ;  /* 0x00100000050f7824 */ /* 0x000fc600078e020f */
[----:B------:R-:W-:-:S06]  /*0920*/  LEA R11, R8, 0x3ff00000, 0x14 ;  /* 0x3ff00000080b7811 */ /* 0x000fcc00078ea0ff */
[----:B------:R-:W-:-:S11]  /*0930*/  DMUL R10, R14, R10 ;  /* 0x0000000a0e0a7228 */ /* 0x000fd60000000000 */
.L_x_157:
[----:B------:R-:W-:Y:S01]  /*0940*/  LOP3.LUT R3, R45, R3, R16, 0x96, !PT ;  /* 0x000000032d037212 */ /* 0x000fe200078e9610 */
[----:B------:R-:W-:Y:S01]  /*0950*/  DADD R10, R10, 1 ;  /* 0x3ff000000a0a7429 */ /* 0x000fe20000000000 */
[----:B------:R-:W-:Y:S01]  /*0960*/  IADD3 R44, PT, PT, R44, 0x587c5, RZ ;  /* 0x000587c52c2c7810 */ /* 0x000fe20007ffe0ff */
[----:B-----5:R-:W-:Y:S01]  /*0970*/  IMAD.MOV.U32 R42, RZ, RZ, R49 ;  /* 0x000000ffff2a7224 */ /* 0x020fe200078e0031 */
[----:B------:R-:W-:Y:S01]  /*0980*/  MOV R43, R2 ;  /* 0x00000002002b7202 */ /* 0x000fe20000000f00 */
[----:B------:R-:W-:Y:S01]  /*0990*/  IMAD.MOV.U32 R45, RZ, RZ, R48 ;  /* 0x000000ffff2d7224 */ /* 0x000fe200078e0030 */
[----:B------:R-:W-:Y:S01]  /*09a0*/  LOP3.LUT R47, R3, R46, RZ, 0x3c, !PT ;  /* 0x0000002e032f7212 */ /* 0x000fe200078e3cff */
[C---:B------:R-:W-:Y:S01]  /*09b0*/  FMUL R3, R4.reuse, -5 ;  /* 0xc0a0000004037820 */ /* 0x040fe20000400000 */
[----:B------:R-:W-:Y:S01]  /*09c0*/  BSSY.RECONVERGENT B0, `(.L_x_158) ;  /* 0x000008a000007945 */ /* 0x000fe20003800200 */
[----:B------:R0:W-:Y:S01]  /*09d0*/  STG.E.64 desc[UR4][R12.64+0x8], R42 ;  /* 0x0000082a0c007986 */ /* 0x0001e2000c101b04 */
[----:B------:R-:W-:Y:S01]  /*09e0*/  DMUL R10, R10, 0.5 ;  /* 0x3fe000000a0a7828 */ /* 0x000fe20000000000 */
[----:B------:R-:W-:Y:S01]  /*09f0*/  FFMA R4, R4, 5, -R3 ;  /* 0x40a0000004047823 */ /* 0x000fe20000000803 */
[----:B------:R-:W-:Y:S01]  /*0a00*/  IMAD.IADD R5, R47, 0x1, R44 ;  /* 0x000000012f057824 */ /* 0x000fe200078e022c */
[----:B------:R0:W-:Y:S03]  /*0a10*/  STG.E.64 desc[UR4][R12.64], R44 ;  /* 0x0000002c0c007986 */ /* 0x0001e6000c101b04 */
[----:B------:R0:W1:Y:S01]  /*0a20*/  F2F.F32.F64 R2, R10 ;  /* 0x0000000a00027310 */ /* 0x0000620000301000 */
[----:B------:R0:W-:Y:S04]  /*0a30*/  STG.E.64 desc[UR4][R12.64+0x10], R46 ;  /* 0x0000102e0c007986 */ /* 0x0001e8000c101b04 */
.L_x_164:
[----:B--2---:R-:W2:Y:S01]  /*0a40*/  LDC R50, c[0x0][0x3b0] ;  /* 0x0000ec00ff327b82 */ /* 0x004ea20000000800 */
[----:B------:R-:W-:Y:S01]  /*0a50*/  I2FP.F32.U32 R5, R5 ;  /* 0x0000000500057245 */ /* 0x000fe20000201000 */
[----:B------:R-:W-:Y:S01]  /*0a60*/  IMAD.MOV.U32 R6, RZ, RZ, 0x2f800000 ;  /* 0x2f800000ff067424 */ /* 0x000fe200078e00ff */
[----:B------:R-:W-:Y:S01]  /*0a70*/  MOV R38, 0x652b82fe ;  /* 0x652b82fe00267802 */ /* 0x000fe20000000f00 */
[----:B------:R-:W-:Y:S01]  /*0a80*/  IMAD.MOV.U32 R39, RZ, RZ, 0x3ff71547 ;  /* 0x3ff71547ff277424 */ /* 0x000fe200078e00ff */
[----:B------:R-:W-:Y:S01]  /*0a90*/  MOV R35, 0x3fe62e42 ;  /* 0x3fe62e4200237802 */ /* 0x000fe20000000f00 */
[----:B0-----:R-:W-:Y:S01]  /*0aa0*/  FFMA R45, R5, R6, 1.1641532182693481445e-10 ;  /* 0x2f000000052d7423 */ /* 0x001fe20000000006 */
[----:B------:R-:W-:Y:S01]  /*0ab0*/  IMAD.MOV.U32 R34, RZ, RZ, -0x105c611 ;  /* 0xfefa39efff227424 */ /* 0x000fe200078e00ff */
[----:B------:R-:W-:Y:S01]  /*0ac0*/  MOV R30, 0x69ce2bdf ;  /* 0x69ce2bdf001e7802 */ /* 0x000fe20000000f00 */
[----:B------:R-:W-:Y:S02]  /*0ad0*/  IMAD.MOV.U32 R32, RZ, RZ, 0x3b39803f ;  /* 0x3b39803fff207424 */ /* 0x000fe400078e00ff */
[----:B------:R-:W-:Y:S01]  /*0ae0*/  FFMA R5, R4, R45, R3 ;  /* 0x0000002d04057223 */ /* 0x000fe20000000003 */
[----:B------:R-:W-:Y:S01]  /*0af0*/  IMAD.MOV.U32 R33, RZ, RZ, 0x3c7abc9e ;  /* 0x3c7abc9eff217424 */ /* 0x000fe200078e00ff */
[----:B------:R-:W-:Y:S01]  /*0b00*/  MOV R29, 0x3e928af3 ;  /* 0x3e928af3001d7802 */ /* 0x000fe20000000f00 */
[----:B------:R-:W-:Y:S01]  /*0b10*/  IMAD.MOV.U32 R31, RZ, RZ, 0x3e5ade15 ;  /* 0x3e5ade15ff1f7424 */ /* 0x000fe200078e00ff */
[----:B------:R-:W-:Y:S01]  /*0b20*/  MOV R24, 0x7c89eb71 ;  /* 0x7c89eb7100187802 */ /* 0x000fe20000000f00 */
[----:B------:R-:W-:Y:S01]  /*0b30*/  IMAD.MOV.U32 R28, RZ, RZ, -0x35dec16 ;  /* 0xfca213eaff1c7424 */ /* 0x000fe200078e00ff */
[----:B------:R-:W-:Y:S01]  /*0b40*/  MOV R23, 0x3f2a01a0 ;  /* 0x3f2a01a000177802 */ /* 0x000fe20000000f00 */
[----:B------:R-:W-:Y:S01]  /*0b50*/  IMAD.MOV.U32 R26, RZ, RZ, 0x62401315 ;  /* 0x62401315ff1a7424 */ /* 0x000fe200078e00ff */
[----:B------:R-:W-:Y:S01]  /*0b60*/  MOV R18, 0x11122322 ;  /* 0x1112232200127802 */ /* 0x000fe20000000f00 */
[----:B------:R-:W-:Y:S01]  /*0b70*/  IMAD.MOV.U32 R27, RZ, RZ, 0x3ec71dee ;  /* 0x3ec71deeff1b7424 */ /* 0x000fe200078e00ff */
[----:B------:R-:W-:Y:S01]  /*0b80*/  MOV R17, 0x3fa55555 ;  /* 0x3fa5555500117802 */ /* 0x000fe20000000f00 */
[----:B------:R-:W-:Y:S01]  /*0b90*/  IMAD.MOV.U32 R25, RZ, RZ, 0x3efa0199 ;  /* 0x3efa0199ff197424 */ /* 0x000fe200078e00ff */
[----:B------:R-:W-:Y:S01]  /*0ba0*/  BSSY.RECONVERGENT B1, `(.L_x_159) ;  /* 0x0000031000017945 */ /* 0x000fe20003800200 */
[----:B------:R-:W-:-:S02]  /*0bb0*/  IMAD.MOV.U32 R22, RZ, RZ, 0x14761f65 ;  /* 0x14761f65ff167424 */ /* 0x000fc400078e00ff */
[C-C-:B--2---:R-:W-:Y:S01]  /*0bc0*/  FADD R6, R5.reuse, -R50.reuse ;  /* 0x8000003205067221 */ /* 0x144fe20000000000 */
[----:B------:R-:W-:Y:S02]  /*0bd0*/  IMAD.MOV.U32 R20, RZ, RZ, 0x1852b7af ;  /* 0x1852b7afff147424 */ /* 0x000fe400078e00ff */
[----:B------:R-:W-:Y:S01]  /*0be0*/  FADD R50, R5, R50 ;  /* 0x0000003205327221 */ /* 0x000fe20000000000 */
[----:B------:R-:W-:Y:S02]  /*0bf0*/  IMAD.MOV.U32 R21, RZ, RZ, 0x3f56c16c ;  /* 0x3f56c16cff157424 */ /* 0x000fe400078e00ff */
[----:B------:R-:W-:Y:S01]  /*0c00*/  FMUL R10, R6, R6 ;  /* 0x00000006060a7220 */ /* 0x000fe20000400000 */
[----:B------:R-:W-:Y:S02]  /*0c10*/  IMAD.MOV.U32 R19, RZ, RZ, 0x3f811111 ;  /* 0x3f811111ff137424 */ /* 0x000fe400078e00ff */
[----:B------:R-:W-:Y:S01]  /*0c20*/  IMAD.MOV.U32 R16, RZ, RZ, 0x555502a1 ;  /* 0x555502a1ff107424 */ /* 0x000fe200078e00ff */
[----:B------:R0:W2:Y:S01]  /*0c30*/  F2F.F64.F32 R40, R10 ;  /* 0x0000000a00287310 */ /* 0x0000a20000201800 */
[----:B------:R-:W-:-:S02]  /*0c40*/  IMAD.MOV.U32 R14, RZ, RZ, 0x55555511 ;  /* 0x55555511ff0e7424 */ /* 0x000fc400078e00ff */
[----:B------:R-:W-:Y:S02]  /*0c50*/  IMAD.MOV.U32 R15, RZ, RZ, 0x3fc55555 ;  /* 0x3fc55555ff0f7424 */ /* 0x000fe400078e00ff */
[----:B------:R-:W-:Y:S01]  /*0c60*/  IMAD.MOV.U32 R11, RZ, RZ, 0x3fe00000 ;  /* 0x3fe00000ff0b7424 */ /* 0x000fe200078e00ff */
[----:B0-----:R-:W-:Y:S01]  /*0c70*/  MOV R10, 0xb ;  /* 0x0000000b000a7802 */ /* 0x001fe20000000f00 */
[----:B--2---:R-:W-:-:S08]  /*0c80*/  DMUL R40, R40, -0.5 ;  /* 0xbfe0000028287828 */ /* 0x004fd00000000000 */
[----:B------:R-:W-:Y:S02]  /*0c90*/  DFMA R36, R40, R38, 6.75539944105574400000e+15 ;  /* 0x433800002824742b */ /* 0x000fe40000000026 */
[----:B------:R-:W-:-:S06]  /*0ca0*/  FSETP.GEU.AND P0, PT, |R41|, 4.1917929649353027344, PT ;  /* 0x4086232b2900780b */ /* 0x000fcc0003f0e200 */
[----:B------:R-:W-:-:S08]  /*0cb0*/  DADD R6, R36, -6.75539944105574400000e+15 ;  /* 0xc338000024067429 */ /* 0x000fd00000000000 */
[----:B------:R-:W-:-:S08]  /*0cc0*/  DFMA R8, R6, -R34, R40 ;  /* 0x800000220608722b */ /* 0x000fd00000000028 */
[----:B------:R-:W-:-:S08]  /*0cd0*/  DFMA R6, R6, -R32, R8 ;  /* 0x800000200606722b */ /* 0x000fd00000000008 */
[----:B------:R-:W-:-:S08]  /*0ce0*/  DFMA R8, R6, R30, R28 ;  /* 0x0000001e0608722b */ /* 0x000fd0000000001c */
        /* <DEDUP_REMOVED lines=8> */
[----:B------:R-:W-:-:S08]  /*0d70*/  DFMA R8, R6, R8, 1 ;  /* 0x3ff000000608742b */ /* 0x000fd00000000008 */
[----:B------:R-:W-:Y:S01]  /*0d80*/  DFMA R8, R6, R8, 1 ;  /* 0x3ff000000608742b */ /* 0x000fe20000000008 */
[----:B------:R-:W-:-:S06]  /*0d90*/  FMUL R6, R50, R50 ;  /* 0x0000003232067220 */ /* 0x000fcc0000400000 */
[----:B------:R-:W0:Y:S03]  /*0da0*/  F2F.F64.F32 R6, R6 ;  /* 0x0000000600067310 */ /* 0x000e260000201800 */
[----:B------:R-:W-:Y:S01]  /*0db0*/  IMAD R51, R36, 0x100000, R9 ;  /* 0x0010000024337824 */ /* 0x000fe200078e0209 */
[----:B------:R-:W-:Y:S01]  /*0dc0*/  MOV R50, R8 ;  /* 0x0000000800327202 */ /* 0x000fe20000000f00 */
[----:B------:R-:W-:Y:S06]  /*0dd0*/  @!P0 BRA `(.L_x_160) ;  /* 0x0000000000348947 */ /* 0x000fec0003800000 */
[----:B------:R-:W-:Y:S01]  /*0de0*/  FSETP.GEU.AND P1, PT, |R41|, 4.2275390625, PT ;  /* 0x408748002900780b */ /* 0x000fe20003f2e200 */
[C---:B------:R-:W-:Y:S02]  /*0df0*/  DSETP.GEU.AND P0, PT, R40.reuse, RZ, PT ;  /* 0x000000ff2800722a */ /* 0x040fe40003f0e000 */
[----:B------:R-:W-:-:S10]  /*0e00*/  DADD R40, R40, +INF ;  /* 0x7ff0000028287429 */ /* 0x000fd40000000000 */
[----:B------:R-:W-:Y:S02]  /*0e10*/  @!P1 LEA.HI R37, R36, R36, RZ, 0x1 ;  /* 0x0000002424259211 */ /* 0x000fe400078f08ff */
[----:B------:R-:W-:Y:S02]  /*0e20*/  FSEL R50, R40, RZ, P0 ;  /* 0x000000ff28327208 */ /* 0x000fe40000000000 */
[----:B------:R-:W-:Y:S02]  /*0e30*/  @!P1 SHF.R.S32.HI R37, RZ, 0x1, R37 ;  /* 0x00000001ff259819 */ /* 0x000fe40000011425 */
[----:B------:R-:W-:-:S03]  /*0e40*/  FSEL R51, R41, RZ, P0 ;  /* 0x000000ff29337208 */ /* 0x000fc60000000000 */
[----:B------:R-:W-:Y:S02]  /*0e50*/  @!P1 IMAD.IADD R36, R36, 0x1, -R37 ;  /* 0x0000000124249824 */ /* 0x000fe400078e0a25 */
[----:B------:R-:W-:-:S03]  /*0e60*/  @!P1 IMAD R37, R37, 0x100000, R9 ;  /* 0x0010000025259824 */ /* 0x000fc600078e0209 */
[----:B------:R-:W-:Y:S02]  /*0e70*/  @!P1 LEA R9, R36, 0x3ff00000, 0x14 ;  /* 0x3ff0000024099811 */ /* 0x000fe400078ea0ff */
[----:B------:R-:W-:Y:S01]  /*0e80*/  @!P1 MOV R36, R8 ;  /* 0x0000000800249202 */ /* 0x000fe20000000f00 */
[----:B------:R-:W-:-:S06]  /*0e90*/  @!P1 IMAD.MOV.U32 R8, RZ, RZ, RZ ;  /* 0x000000ffff089224 */ /* 0x000fcc00078e00ff */
[----:B------:R-:W-:-:S11]  /*0ea0*/  @!P1 DMUL R50, R36, R8 ;  /* 0x0000000824329228 */ /* 0x000fd60000000000 */
.L_x_160:
[----:B------:R-:W-:Y:S05]  /*0eb0*/  BSYNC.RECONVERGENT B1 ;  /* 0x0000000000017941 */ /* 0x000fea0003800200 */
.L_x_159:
[----:B0-----:R-:W-:Y:S01]  /*0ec0*/  DMUL R6, R6, -0.5 ;  /* 0xbfe0000006067828 */ /* 0x001fe20000000000 */
[----:B------:R-:W-:Y:S07]  /*0ed0*/  BSSY.RECONVERGENT B1, `(.L_x_161) ;  /* 0x0000021000017945 */ /* 0x000fee0003800200 */
        /* <DEDUP_REMOVED lines=15> */
[----:B------:R-:W-:-:S10]  /*0fd0*/  DFMA R28, R34, R28, 1 ;  /* 0x3ff00000221c742b */ /* 0x000fd4000000001c */
[----:B------:R-:W-:Y:S01]  /*0fe0*/  IMAD R9, R38, 0x100000, R29 ;  /* 0x0010000026097824 */ /* 0x000fe200078e021d */
[----:B------:R-:W-:Y:S01]  /*0ff0*/  MOV R8, R28 ;  /* 0x0000001c00087202 */ /* 0x000fe20000000f00 */
[----:B------:R-:W-:Y:S06]  /*1000*/  @!P0 BRA `(.L_x_162) ;  /* 0x0000000000348947 */ /* 0x000fec0003800000 */
[----:B------:R-:W-:Y:S01]  /*1010*/  FSETP.GEU.AND P1, PT, |R7|, 4.2275390625, PT ;  /* 0x408748000700780b */ /* 0x000fe20003f2e200 */
[C---:B------:R-:W-:Y:S02]  /*1020*/  DADD R14, R6.reuse, +INF ;  /* 0x7ff00000060e7429 */ /* 0x040fe40000000000 */
[----:B------:R-:W-:-:S08]  /*1030*/  DSETP.GEU.AND P0, PT, R6, RZ, PT ;  /* 0x000000ff0600722a */ /* 0x000fd00003f0e000 */
[----:B------:R-:W-:Y:S02]  /*1040*/  FSEL R9, R15, RZ, P0 ;  /* 0x000000ff0f097208 */ /* 0x000fe40000000000 */
[----:B------:R-:W-:Y:S02]  /*1050*/  @!P1 LEA.HI R8, R38, R38, RZ, 0x1 ;  /* 0x0000002626089211 */ /* 0x000fe400078f08ff */
[----:B------:R-:W-:Y:S02]  /*1060*/  @!P1 MOV R6, R28 ;  /* 0x0000001c00069202 */ /* 0x000fe40000000f00 */
[----:B------:R-:W-:Y:S02]  /*1070*/  @!P1 SHF.R.S32.HI R7, RZ, 0x1, R8 ;  /* 0x00000001ff079819 */ /* 0x000fe40000011408 */
[----:B------:R-:W-:-:S03]  /*1080*/  FSEL R8, R14, RZ, P0 ;  /* 0x000000ff0e087208 */ /* 0x000fc60000000000 */
[----:B------:R-:W-:Y:S02]  /*1090*/  @!P1 IMAD.IADD R10, R38, 0x1, -R7 ;  /* 0x00000001260a9824 */ /* 0x000fe400078e0a07 */
[----:B------:R-:W-:-:S03]  /*10a0*/  @!P1 IMAD R7, R7, 0x100000, R29 ;  /* 0x0010000007079824 */ /* 0x000fc600078e021d */
[----:B------:R-:W-:Y:S01]  /*10b0*/  @!P1 LEA R11, R10, 0x3ff00000, 0x14 ;  /* 0x3ff000000a0b9811 */ /* 0x000fe200078ea0ff */
[----:B------:R-:W-:-:S06]  /*10c0*/  @!P1 IMAD.MOV.U32 R10, RZ, RZ, RZ ;  /* 0x000000ffff0a9224 */ /* 0x000fcc00078e00ff */
[----:B------:R-:W-:-:S11]  /*10d0*/  @!P1 DMUL R8, R6, R10 ;  /* 0x0000000a06089228 */ /* 0x000fd60000000000 */
.L_x_162:
[----:B------:R-:W-:Y:S05]  /*10e0*/  BSYNC.RECONVERGENT B1 ;  /* 0x0000000000017941 */ /* 0x000fea0003800200 */
.L_x_161:
[----:B------:R-:W-:Y:S01]  /*10f0*/  DADD R8, R8, R50 ;  /* 0x0000000008087229 */ /* 0x000fe20000000032 */
[----:B-1----:R-:W-:-:S07]  /*1100*/  FMUL R45, R2, R45 ;  /* 0x0000002d022d7220 */ /* 0x002fce0000400000 */
[----:B------:R-:W-:-:S10]  /*1110*/  DMUL R8, R8, 0.5 ;  /* 0x3fe0000008087828 */ /* 0x000fd40000000000 */
[----:B------:R-:W0:Y:S02]  /*1120*/  F2F.F32.F64 R8, R8 ;  /* 0x0000000800087310 */ /* 0x000e240000301000 */
[----:B0-----:R-:W-:Y:S01]  /*1130*/  FSETP.GT.AND P0, PT, R45, R8, PT ;  /* 0x000000082d00720b */ /* 0x001fe20003f04000 */
[----:B------:R-:W-:Y:S01]  /*1140*/  IMAD.MOV.U32 R45, RZ, RZ, R42 ;  /* 0x000000ffff2d7224 */ /* 0x000fe200078e002a */
[----:B------:R-:W-:Y:S01]  /*1150*/  MOV R42, R43 ;  /* 0x0000002b002a7202 */ /* 0x000fe20000000f00 */
[----:B------:R-:W-:Y:S02]  /*1160*/  IMAD.MOV.U32 R43, RZ, RZ, R46 ;  /* 0x000000ffff2b7224 */ /* 0x000fe400078e002e */
[----:B------:R-:W-:-:S08]  /*1170*/  IMAD.MOV.U32 R46, RZ, RZ, R47 ;  /* 0x000000ffff2e7224 */ /* 0x000fd000078e002f */
[----:B------:R-:W-:Y:S05]  /*1180*/  @!P0 BRA `(.L_x_163) ;  /* 0x0000000000348947 */ /* 0x000fea0003800000 */
[----:B------:R-:W-:Y:S01]  /*1190*/  SHF.R.U32.HI R5, RZ, 0x2, R48 ;  /* 0x00000002ff057819 */ /* 0x000fe20000011630 */
[----:B------:R-:W-:Y:S01]  /*11a0*/  VIADD R44, R44, 0x587c5 ;  /* 0x000587c52c2c7836 */ /* 0x000fe20000000000 */
[----:B------:R-:W-:Y:S01]  /*11b0*/  SHF.L.U32 R6, R46, 0x4, RZ ;  /* 0x000000042e067819 */ /* 0x000fe200000006ff */
[----:B------:R2:W-:Y:S01]  /*11c0*/  STG.E.64 desc[UR4][R12.64+0x8], R42 ;  /* 0x0000082a0c007986 */ /* 0x0005e2000c101b04 */
[----:B------:R-:W-:Y:S02]  /*11d0*/  LOP3.LUT R5, R5, R48, RZ, 0x3c, !PT ;  /* 0x0000003005057212 */ /* 0x000fe400078e3cff */
[----:B------:R-:W-:Y:S01]  /*11e0*/  MOV R48, R45 ;  /* 0x0000002d00307202 */ /* 0x000fe20000000f00 */
[----:B------:R2:W-:Y:S02]  /*11f0*/  STG.E.64 desc[UR4][R12.64], R44 ;  /* 0x0000002c0c007986 */ /* 0x0005e4000c101b04 */
[----:B------:R-:W-:-:S05]  /*1200*/  IMAD.SHL.U32 R7, R5, 0x2, RZ ;  /* 0x0000000205077824 */ /* 0x000fca00078e00ff */
[----:B------:R-:W-:-:S04]  /*1210*/  LOP3.LUT R7, R5, R7, R6, 0x96, !PT ;  /* 0x0000000705077212 */ /* 0x000fc800078e9606 */
[----:B------:R-:W-:-:S05]  /*1220*/  LOP3.LUT R47, R7, R46, RZ, 0x3c, !PT ;  /* 0x0000002e072f7212 */ /* 0x000fca00078e3cff */
[----:B------:R2:W-:Y:S01]  /*1230*/  STG.E.64 desc[UR4][R12.64+0x10], R46 ;  /* 0x0000102e0c007986 */ /* 0x0005e2000c101b04 */
[----:B------:R-:W-:Y:S01]  /*1240*/  IMAD.IADD R5, R47, 0x1, R44 ;  /* 0x000000012f057824 */ /* 0x000fe200078e022c */
[----:B------:R-:W-:Y:S06]  /*1250*/  BRA `(.L_x_164) ;  /* 0xfffffff400f87947 */ /* 0x000fec000383ffff */
.L_x_163:
[----:B------:R-:W-:Y:S05]  /*1260*/  BSYNC.RECONVERGENT B0 ;  /* 0x0000000000007941 */ /* 0x000fea0003800200 */
.L_x_158:
[----:B------:R-:W0:Y:S02]  /*1270*/  LDC.64 R14, c[0x0][0x390] ;  /* 0x0000e400ff0e7b82 */ /* 0x000e240000000a00 */
[----:B0-----:R-:W-:-:S05]  /*1280*/  IMAD.WIDE R14, R0, 0x4, R14 ;  /* 0x00000004000e7825 */ /* 0x001fca00078e020e */
[----:B------:R0:W-:Y:S04]  /*1290*/  STG.E desc[UR4][R14.64], R5 ;  /* 0x000000050e007986 */ /* 0x0001e8000c101904 */
[----:B------:R0:W5:Y:S04]  /*12a0*/  LDG.E.64 R10, desc[UR4][R12.64] ;  /* 0x000000040c0a7981 */ /* 0x000168000c1e1b00 */
[----:B------:R0:W5:Y:S04]  /*12b0*/  LDG.E.64 R8, desc[UR4][R12.64+0x8] ;  /* 0x000008040c087981 */ /* 0x000168000c1e1b00 */
[----:B------:R0:W5:Y:S01]  /*12c0*/  LDG.E.64 R6, desc[UR4][R12.64+0x10] ;  /* 0x000010040c067981 */ /* 0x000162000c1e1b00 */
[----:B------:R-:W-:Y:S01]  /*12d0*/  BSSY.RECONVERGENT B0, `(.L_x_165) ;  /* 0x000007e000007945 */ /* 0x000fe20003800200 */
.L_x_170:
[----:B0----5:R-:W-:Y:S01]  /*12e0*/  SHF.R.U32.HI R14, RZ, 0x2, R11 ;  /* 0x00000002ff0e7819 */ /* 0x021fe2000001160b */
[----:B------:R-:W-:Y:S02]  /*12f0*/  IMAD.SHL.U32 R5, R7, 0x10, RZ ;  /* 0x0000001007057824 */ /* 0x000fe400078e00ff */
[----:B------:R-:W-:Y:S02]  /*1300*/  HFMA2 R51, -RZ, RZ, 0.1171875, 0 ;  /* 0x2f800000ff337431 */ /* 0x000fe400000001ff */
[----:B------:R-:W-:Y:S01]  /*1310*/  VIADD R10, R10, 0x587c5 ;  /* 0x000587c50a0a7836 */ /* 0x000fe20000000000 */
[----:B------:R-:W-:Y:S01]  /*1320*/  LOP3.LUT R14, R14, R11, RZ, 0x3c, !PT ;  /* 0x0000000b0e0e7212 */ /* 0x000fe200078e3cff */
[----:B------:R-:W-:Y:S01]  /*1330*/  IMAD.MOV.U32 R16, RZ, RZ, 0x652b82fe ;  /* 0x652b82feff107424 */ /* 0x000fe200078e00ff */
[----:B------:R-:W-:Y:S01]  /*1340*/  MOV R20, 0xfefa39ef ;  /* 0xfefa39ef00147802 */ /* 0x000fe20000000f00 */
[----:B------:R-:W-:Y:S01]  /*1350*/  IMAD.MOV.U32 R17, RZ, RZ, 0x3ff71547 ;  /* 0x3ff71547ff117424 */ /* 0x000fe200078e00ff */
[C---:B------:R-:W-:Y:S01]  /*1360*/  SHF.L.U32 R11, R14.reuse, 0x1, RZ ;  /* 0x000000010e0b7819 */ /* 0x040fe200000006ff */
[----:B------:R-:W-:Y:S01]  /*1370*/  IMAD.MOV.U32 R21, RZ, RZ, 0x3fe62e42 ;  /* 0x3fe62e42ff157424 */ /* 0x000fe200078e00ff */
[----:B------:R-:W-:Y:S01]  /*1380*/  MOV R23, 0x3c7abc9e ;  /* 0x3c7abc9e00177802 */ /* 0x000fe20000000f00 */
[----:B------:R-:W-:Y:S01]  /*1390*/  IMAD.MOV.U32 R22, RZ, RZ, 0x3b39803f ;  /* 0x3b39803fff167424 */ /* 0x000fe200078e00ff */
[----:B------:R-:W-:Y:S01]  /*13a0*/  LOP3.LUT R14, R14, R11, R5, 0x96, !PT ;  /* 0x0000000b0e0e7212 */ /* 0x000fe200078e9605 */
[----:B------:R-:W-:Y:S01]  /*13b0*/  IMAD.MOV.U32 R27, RZ, RZ, 0x3e928af3 ;  /* 0x3e928af3ff1b7424 */ /* 0x000fe200078e00ff */
[----:B------:R-:W0:Y:S01]  /*13c0*/  LDC R11, c[0x0][0x3b0] ;  /* 0x0000ec00ff0b7b82 */ /* 0x000e220000000800 */
[----:B------:R-:W-:Y:S01]  /*13d0*/  MOV R26, 0xfca213ea ;  /* 0xfca213ea001a7802 */ /* 0x000fe20000000f00 */
[----:B------:R-:W-:Y:S01]  /*13e0*/  IMAD.MOV.U32 R38, RZ, RZ, 0x555502a1 ;  /* 0x555502a1ff267424 */ /* 0x000fe200078e00ff */
[----:B------:R-:W-:Y:S01]  /*13f0*/  LOP3.LUT R5, R14, R7, RZ, 0x3c, !PT ;  /* 0x000000070e057212 */ /* 0x000fe200078e3cff */
[----:B------:R-:W-:Y:S01]  /*1400*/  IMAD.MOV.U32 R40, RZ, RZ, 0x55555511 ;  /* 0x55555511ff287424 */ /* 0x000fe200078e00ff */
[----:B------:R-:W-:Y:S01]  /*1410*/  MOV R29, 0x3ec71dee ;  /* 0x3ec71dee001d7802 */ /* 0x000fe20000000f00 */
[----:B------:R-:W-:Y:S01]  /*1420*/  IMAD.MOV.U32 R42, RZ, RZ, 0xb ;  /* 0x0000000bff2a7424 */ /* 0x000fe200078e00ff */
[----:B------:R-:W-:Y:S01]  /*1430*/  MOV R39, 0x3fa55555 ;  /* 0x3fa5555500277802 */ /* 0x000fe20000000f00 */
[----:B------:R-:W-:Y:S01]  /*1440*/  IMAD.IADD R14, R5, 0x1, R10 ;  /* 0x00000001050e7824 */ /* 0x000fe200078e020a */
[----:B------:R-:W-:Y:S01]  /*1450*/  MOV R41, 0x3fc55555 ;  /* 0x3fc5555500297802 */ /* 0x000fe20000000f00 */
[----:B------:R-:W-:Y:S01]  /*1460*/  BSSY.RECONVERGENT B1, `(.L_x_166) ;  /* 0x0000036000017945 */ /* 0x000fe20003800200 */
[----:B------:R-:W-:-:S02]  /*1470*/  MOV R43, 0x3fe00000 ;  /* 0x3fe00000002b7802 */ /* 0x000fc40000000f00 */
[----:B------:R-:W-:-:S05]  /*1480*/  I2FP.F32.U32 R14, R14 ;  /* 0x0000000e000e7245 */ /* 0x000fca0000201000 */
[----:B------:R-:W-:-:S04]  /*1490*/  FFMA R51, R14, R51, 1.1641532182693481445e-10 ;  /* 0x2f0000000e337423 */ /* 0x000fc80000000033 */
[----:B------:R-:W-:-:S04]  /*14a0*/  FFMA R50, R4, R51, R3 ;  /* 0x0000003304327223 */ /* 0x000fc80000000003 */
[C-C-:B0-----:R-:W-:Y:S01]  /*14b0*/  FADD R14, R50.reuse, -R11.reuse ;  /* 0x8000000b320e7221 */ /* 0x141fe20000000000 */
[----:B------:R-:W-:-:S03]  /*14c0*/  FADD R11, R50, R11 ;  /* 0x0000000b320b7221 */ /* 0x000fc60000000000 */
[----:B------:R-:W-:-:S04]  /*14d0*/  FMUL R28, R14, R14 ;  /* 0x0000000e0e1c7220 */ /* 0x000fc80000400000 */
[----:B------:R0:W1:Y:S02]  /*14e0*/  F2F.F64.F32 R14, R28 ;  /* 0x0000001c000e7310 */ /* 0x0000640000201800 */
[----:B0-----:R-:W-:Y:S01]  /*14f0*/  IMAD.MOV.U32 R28, RZ, RZ, 0x62401315 ;  /* 0x62401315ff1c7424 */ /* 0x001fe200078e00ff */
[----:B-1----:R-:W-:-:S08]  /*1500*/  DMUL R14, R14, -0.5 ;  /* 0xbfe000000e0e7828 */ /* 0x002fd00000000000 */
[----:B------:R-:W-:Y:S02]  /*1510*/  DFMA R18, R14, R16, 6.75539944105574400000e+15 ;  /* 0x433800000e12742b */ /* 0x000fe40000000010 */
[----:B------:R-:W-:-:S06]  /*1520*/  FSETP.GEU.AND P0, PT, |R15|, 4.1917929649353027344, PT ;  /* 0x4086232b0f00780b */ /* 0x000fcc0003f0e200 */
[----:B------:R-:W-:-:S08]  /*1530*/  DADD R46, R18, -6.75539944105574400000e+15 ;  /* 0xc3380000122e7429 */ /* 0x000fd00000000000 */
[----:B------:R-:W-:-:S08]  /*1540*/  DFMA R24, R46, -R20, R14 ;  /* 0x800000142e18722b */ /* 0x000fd0000000000e */
[----:B------:R-:W-:Y:S01]  /*1550*/  DFMA R46, R46, -R22, R24 ;  /* 0x800000162e2e722b */ /* 0x000fe20000000018 */
[----:B------:R-:W-:Y:S02]  /*1560*/  IMAD.MOV.U32 R24, RZ, RZ, 0x69ce2bdf ;  /* 0x69ce2bdfff187424 */ /* 0x000fe400078e00ff */
[----:B------:R-:W-:-:S06]  /*1570*/  IMAD.MOV.U32 R25, RZ, RZ, 0x3e5ade15 ;  /* 0x3e5ade15ff197424 */ /* 0x000fcc00078e00ff */
[----:B------:R-:W-:-:S08]  /*1580*/  DFMA R30, R46, R24, R26 ;  /* 0x000000182e1e722b */ /* 0x000fd0000000001a */
[----:B------:R-:W-:Y:S01]  /*1590*/  DFMA R32, R46, R30, R28 ;  /* 0x0000001e2e20722b */ /* 0x000fe2000000001c */
[----:B------:R-:W-:Y:S02]  /*15a0*/  IMAD.MOV.U32 R30, RZ, RZ, 0x7c89eb71 ;  /* 0x7c89eb71ff1e7424 */ /* 0x000fe400078e00ff */
[----:B------:R-:W-:-:S06]  /*15b0*/  IMAD.MOV.U32 R31, RZ, RZ, 0x3efa0199 ;  /* 0x3efa0199ff1f7424 */ /* 0x000fcc00078e00ff */
[----:B------:R-:W-:Y:S01]  /*15c0*/  DFMA R34, R46, R32, R30 ;  /* 0x000000202e22722b */ /* 0x000fe2000000001e */
[----:B------:R-:W-:Y:S01]  /*15d0*/  MOV R32, 0x14761f65 ;  /* 0x14761f6500207802 */ /* 0x000fe20000000f00 */
[----:B------:R-:W-:-:S06]  /*15e0*/  IMAD.MOV.U32 R33, RZ, RZ, 0x3f2a01a0 ;  /* 0x3f2a01a0ff217424 */ /* 0x000fcc00078e00ff */
[----:B------:R-:W-:Y:S01]  /*15f0*/  DFMA R36, R46, R34, R32 ;  /* 0x000000222e24722b */ /* 0x000fe20000000020 */
[----:B------:R-:W-:Y:S01]  /*1600*/  IMAD.MOV.U32 R34, RZ, RZ, 0x1852b7af ;  /* 0x1852b7afff227424 */ /* 0x000fe200078e00ff */
[----:B------:R-:W-:-:S06]  /*1610*/  MOV R35, 0x3f56c16c ;  /* 0x3f56c16c00237802 */ /* 0x000fcc0000000f00 */
[----:B------:R-:W-:Y:S01]  /*1620*/  DFMA R44, R46, R36, R34 ;  /* 0x000000242e2c722b */ /* 0x000fe20000000022 */
[----:B------:R-:W-:Y:S01]  /*1630*/  IMAD.MOV.U32 R36, RZ, RZ, 0x11122322 ;  /* 0x11122322ff247424 */ /* 0x000fe200078e00ff */
[----:B------:R-:W-:-:S06]  /*1640*/  MOV R37, 0x3f811111 ;  /* 0x3f81111100257802 */ /* 0x000fcc0000000f00 */
        /* <DEDUP_REMOVED lines=15> */
[----:B------:R-:W-:Y:S01]  /*1740*/  FSEL R48, R14, RZ, P0 ;  /* 0x000000ff0e307208 */ /* 0x000fe20000000000 */
[----:B------:R-:W-:Y:S01]  /*1750*/  @!P1 IMAD.MOV.U32 R14, RZ, RZ, RZ ;  /* 0x000000ffff0e9224 */ /* 0x000fe200078e00ff */
[----:B------:R-:W-:Y:S02]  /*1760*/  @!P1 SHF.R.S32.HI R11, RZ, 0x1, R11 ;  /* 0x00000001ff0b9819 */ /* 0x000fe4000001140b */
[----:B------:R-:W-:Y:S02]  /*1770*/  FSEL R49, R15, RZ, P0 ;  /* 0x000000ff0f317208 */ /* 0x000fe40000000000 */
[----:B------:R-:W-:Y:S01]  /*1780*/  @!P1 LEA R45, R11, R45, 0x14 ;  /* 0x0000002d0b2d9211 */ /* 0x000fe200078ea0ff */
[----:B------:R-:W-:-:S05]  /*1790*/  @!P1 IMAD.IADD R18, R18, 0x1, -R11 ;  /* 0x0000000112129824 */ /* 0x000fca00078e0a0b */
[----:B------:R-:W-:-:S06]  /*17a0*/  @!P1 LEA R15, R18, 0x3ff00000, 0x14 ;  /* 0x3ff00000120f9811 */ /* 0x000fcc00078ea0ff */
[----:B------:R-:W-:-:S11]  /*17b0*/  @!P1 DMUL R48, R44, R14 ;  /* 0x0000000e2c309228 */ /* 0x000fd60000000000 */
.L_x_167:
[----:B------:R-:W-:Y:S05]  /*17c0*/  BSYNC.RECONVERGENT B1 ;  /* 0x0000000000017941 */ /* 0x000fea0003800200 */
.L_x_166:
[----:B0-----:R-:W-:Y:S01]  /*17d0*/  DMUL R46, R46, -0.5 ;  /* 0xbfe000002e2e7828 */ /* 0x001fe20000000000 */
[----:B------:R-:W-:Y:S01]  /*17e0*/  MOV R11, R8 ;  /* 0x00000008000b7202 */ /* 0x000fe20000000f00 */
[----:B------:R-:W-:Y:S01]  /*17f0*/  IMAD.MOV.U32 R8, RZ, RZ, R9 ;  /* 0x000000ffff087224 */ /* 0x000fe200078e0009 */
[----:B------:R-:W-:Y:S01]  /*1800*/  BSSY.RECONVERGENT B1, `(.L_x_168) ;  /* 0x0000024000017945 */ /* 0x000fe20003800200 */
[----:B------:R-:W-:Y:S01]  /*1810*/  IMAD.MOV.U32 R9, RZ, RZ, R6 ;  /* 0x000000ffff097224 */ /* 0x000fe200078e0006 */
[----:B------:R-:W-:Y:S01]  /*1820*/  MOV R6, R7 ;  /* 0x0000000700067202 */ /* 0x000fe20000000f00 */
[----:B------:R-:W-:Y:S02]  /*1830*/  IMAD.MOV.U32 R7, RZ, RZ, R5 ;  /* 0x000000ffff077224 */ /* 0x000fe400078e0005 */
        /* <DEDUP_REMOVED lines=16> */
[----:B------:R-:W-:Y:S02]  /*1940*/  LEA R15, R16, R25, 0x14 ;  /* 0x00000019100f7211 */ /* 0x000fe400078ea0ff */
[----:B------:R-:W-:Y:S01]  /*1950*/  MOV R14, R24 ;  /* 0x00000018000e7202 */ /* 0x000fe20000000f00 */
[----:B------:R-:W-:Y:S06]  /*1960*/  @!P0 BRA `(.L_x_169) ;  /* 0x0000000000348947 */ /* 0x000fec0003800000 */
[----:B------:R-:W-:Y:S01]  /*1970*/  FSETP.GEU.AND P1, PT, |R47|, 4.2275390625, PT ;  /* 0x408748002f00780b */ /* 0x000fe20003f2e200 */
[C---:B------:R-:W-:Y:S02]  /*1980*/  DADD R14, R46.reuse, +INF ;  /* 0x7ff000002e0e7429 */ /* 0x040fe40000000000 */
[----:B------:R-:W-:-:S08]  /*1990*/  DSETP.GEU.AND P0, PT, R46, RZ, PT ;  /* 0x000000ff2e00722a */ /* 0x000fd00003f0e000 */
[----:B------:R-:W-:Y:S02]  /*19a0*/  FSEL R14, R14, RZ, P0 ;  /* 0x000000ff0e0e7208 */ /* 0x000fe40000000000 */
[C---:B------:R-:W-:Y:S02]  /*19b0*/  @!P1 LEA.HI R5, R16.reuse, R16, RZ, 0x1 ;  /* 0x0000001010059211 */ /* 0x040fe400078f08ff */
[----:B------:R-:W-:Y:S02]  /*19c0*/  @!P1 MOV R18, RZ ;  /* 0x000000ff00129202 */ /* 0x000fe40000000f00 */
[----:B------:R-:W-:Y:S02]  /*19d0*/  @!P1 SHF.R.S32.HI R5, RZ, 0x1, R5 ;  /* 0x00000001ff059819 */ /* 0x000fe40000011405 */
[----:B------:R-:W-:Y:S02]  /*19e0*/  FSEL R15, R15, RZ, P0 ;  /* 0x000000ff0f0f7208 */ /* 0x000fe40000000000 */
[----:B------:R-:W-:Y:S01]  /*19f0*/  @!P1 LEA R17, R5, R25, 0x14 ;  /* 0x0000001905119211 */ /* 0x000fe200078ea0ff */
[----:B------:R-:W-:-:S05]  /*1a00*/  @!P1 IMAD.IADD R16, R16, 0x1, -R5 ;  /* 0x0000000110109824 */ /* 0x000fca00078e0a05 */
[----:B------:R-:W-:Y:S01]  /*1a10*/  @!P1 LEA R19, R16, 0x3ff00000, 0x14 ;  /* 0x3ff0000010139811 */ /* 0x000fe200078ea0ff */
[----:B------:R-:W-:-:S06]  /*1a20*/  @!P1 IMAD.MOV.U32 R16, RZ, RZ, R24 ;  /* 0x000000ffff109224 */ /* 0x000fcc00078e0018 */
[----:B------:R-:W-:-:S11]  /*1a30*/  @!P1 DMUL R14, R16, R18 ;  /* 0x00000012100e9228 */ /* 0x000fd60000000000 */
.L_x_169:
[----:B------:R-:W-:Y:S05]  /*1a40*/  BSYNC.RECONVERGENT B1 ;  /* 0x0000000000017941 */ /* 0x000fea0003800200 */
.L_x_168:
[----:B------:R-:W-:Y:S01]  /*1a50*/  DADD R14, R14, R48 ;  /* 0x000000000e0e7229 */ /* 0x000fe20000000030 */
[----:B------:R-:W-:-:S07]  /*1a60*/  FMUL R51, R2, R51 ;  /* 0x0000003302337220 */ /* 0x000fce0000400000 */
[----:B------:R-:W-:-:S10]  /*1a70*/  DMUL R14, R14, 0.5 ;  /* 0x3fe000000e0e7828 */ /* 0x000fd40000000000 */
[----:B------:R-:W0:Y:S02]  /*1a80*/  F2F.F32.F64 R14, R14 ;  /* 0x0000000e000e7310 */ /* 0x000e240000301000 */
[----:B0-----:R-:W-:-:S13]  /*1a90*/  FSETP.GT.AND P0, PT, R51, R14, PT ;  /* 0x0000000e3300720b */ /* 0x001fda0003f04000 */
[----:B------:R-:W-:Y:S05]  /*1aa0*/  @P0 BRA `(.L_x_170) ;  /* 0xfffffff8000c0947 */ /* 0x000fea000383ffff */
[----:B------:R-:W-:Y:S05]  /*1ab0*/  BSYNC.RECONVERGENT B0 ;  /* 0x0000000000007941 */ /* 0x000fea0003800200 */
.L_x_165:
[----:B------:R-:W0:Y:S01]  /*1ac0*/  LDC.64 R2, c[0x0][0x398] ;  /* 0x0000e600ff027b82 */ /* 0x000e220000000a00 */
[----:B------:R-:W-:Y:S04]  /*1ad0*/  STG.E.64 desc[UR4][R12.64+0x8], R8 ;  /* 0x000008080c007986 */ /* 0x000fe8000c101b04 */
[----:B------:R-:W-:Y:S04]  /*1ae0*/  STG.E.64 desc[UR4][R12.64+0x10], R6 ;  /* 0x000010060c007986 */ /* 0x000fe8000c101b04 */
[----:B------:R-:W-:Y:S01]  /*1af0*/  STG.E.64 desc[UR4][R12.64], R10 ;  /* 0x0000000a0c007986 */ /* 0x000fe2000c101b04 */
[----:B0-----:R-:W-:-:S05]  /*1b00*/  IMAD.WIDE R2, R0, 0x4, R2 ;  /* 0x0000000400027825 */ /* 0x001fca00078e0202 */
[----:B------:R-:W-:Y:S01]  /*1b10*/  STG.E desc[UR4][R2.64], R50 ;  /* 0x0000003202007986 */ /* 0x000fe2000c101904 */
[----:B------:R-:W-:Y:S05]  /*1b20*/  EXIT ;  /* 0x000000000000794d */ /* 0x000fea0003800000 */
.L_x_171:
        /* <DEDUP_REMOVED lines=13> */
.L_x_197:


//--------------------- .nv.global.init           --------------------------
	.section	.nv.global.init,"aw",@progbits
	.align	4
.nv.global.init:
	.type		mrg32k3aM1SubSeq,@object
	.size		mrg32k3aM1SubSeq,(mrg32k3aM2SubSeq - mrg32k3aM1SubSeq)
mrg32k3aM1SubSeq:
        /*0000*/ 	.byte	0x0b, 0xcc, 0xee, 0x04, 0x73, 0x29, 0x8b, 0x6f, 0xf6, 0x53, 0x03, 0xf6, 0x23, 0xf6, 0xea, 0xda
        /* <DEDUP_REMOVED lines=125> */
	.type		mrg32k3aM2SubSeq,@object
	.size		mrg32k3aM2SubSeq,(mrg32k3aM1 - mrg32k3aM2SubSeq)
mrg32k3aM2SubSeq:
        /* <DEDUP_REMOVED lines=126> */
	.type		mrg32k3aM1,@object
	.size		mrg32k3aM1,(mrg32k3aM1Seq - mrg32k3aM1)
mrg32k3aM1:
        /* <DEDUP_REMOVED lines=144> */
	.type		mrg32k3aM1Seq,@object
	.size		mrg32k3aM1Seq,(mrg32k3aM2 - mrg32k3aM1Seq)
mrg32k3aM1Seq:
        /* <DEDUP_REMOVED lines=144> */
	.type		mrg32k3aM2,@object
	.size		mrg32k3aM2,(mrg32k3aM2Seq - mrg32k3aM2)
mrg32k3aM2:
        /* <DEDUP_REMOVED lines=144> */
	.type		mrg32k3aM2Seq,@object
	.size		mrg32k3aM2Seq,(precalc_xorwow_matrix - mrg32k3aM2Seq)
mrg32k3aM2Seq:
        /* <DEDUP_REMOVED lines=144> */
	.type		precalc_xorwow_matrix,@object
	.size		precalc_xorwow_matrix,(precalc_xorwow_offset_matrix - precalc_xorwow_matrix)
precalc_xorwow_matrix:
        /* <DEDUP_REMOVED lines=6400> */
	.type		precalc_xorwow_offset_matrix,@object
	.size		precalc_xorwow_offset_matrix,(.L_1 - precalc_xorwow_offset_matrix)
precalc_xorwow_offset_matrix:
        /* <DEDUP_REMOVED lines=6400> */
.L_1:


//--------------------- .nv.shared.reserved.0     --------------------------
	.section	.nv.shared.reserved.0,"aw",@nobits
	.weak		__nv_reservedSMEM_offset_0_alias
	.size		__nv_reservedSMEM_offset_0_alias, 0, 64
	.other		__nv_reservedSMEM_offset_0_alias,@"STO_CUDA_RESERVED_SHARED STV_DEFAULT"
__nv_reservedSMEM_offset_0_alias:
	.zero		0
	.zero		64


//--------------------- .nv.constant0._Z22calculoCampoElectricoYPfS_fi --------------------------
	.section	.nv.constant0._Z22calculoCampoElectricoYPfS_fi,"a",@progbits
	.sectionflags	@""
	.align	4
.nv.constant0._Z22calculoCampoElectricoYPfS_fi:
	.zero		920


//--------------------- .nv.constant0._Z22calculoCampoElectricoXPfS_fi --------------------------
	.section	.nv.constant0._Z22calculoCampoElectricoXPfS_fi,"a",@progbits
	.sectionflags	@""
	.align	4
.nv.constant0._Z22calculoCampoElectricoXPfS_fi:
	.zero		920


//--------------------- .nv.constant0._Z14ElectricBordesPfS_S_fi --------------------------
	.section	.nv.constant0._Z14ElectricBordesPfS_S_fi,"a",@progbits
	.sectionflags	@""
	.align	4
.nv.constant0._Z14ElectricBordesPfS_S_fi:
	.zero		928


//--------------------- .nv.constant0._Z13ComplexToRealP6float2Pfi --------------------------
	.section	.nv.constant0._Z13ComplexToRealP6float2Pfi,"a",@progbits
	.sectionflags	@""
	.align	4
.nv.constant0._Z13ComplexToRealP6float2Pfi:
	.zero		916


//--------------------- .nv.constant0._Z15float2ToComplexP6float2S0_i --------------------------
	.section	.nv.constant0._Z15float2ToComplexP6float2S0_i,"a",@progbits
	.sectionflags	@""
	.align	4
.nv.constant0._Z15float2ToComplexP6float2S0_i:
	.zero		916


//--------------------- .nv.constant0._Z15ComplexToFloat2P6float2S0_i --------------------------
	.section	.nv.constant0._Z15ComplexToFloat2P6float2S0_i,"a",@progbits
	.sectionflags	@""
	.align	4
.nv.constant0._Z15ComplexToFloat2P6float2S0_i:
	.zero		916


//--------------------- .nv.constant0._Z31normalizacionSalidaTranfForwardP6float2S0_i --------------------------
	.section	.nv.constant0._Z31normalizacionSalidaTranfForwardP6float2S0_i,"a",@progbits
	.sectionflags	@""
	.align	4
.nv.constant0._Z31normalizacionSalidaTranfForwardP6float2S0_i:
	.zero		916


//--------------------- .nv.constant0._Z13realTocomplexPfP6float2i --------------------------
	.section	.nv.constant0._Z13realTocomplexPfP6float2i,"a",@progbits
	.sectionflags	@""
	.align	4
.nv.constant0._Z13realTocomplexPfP6float2i:
	.zero		916


//--------------------- .nv.constant0._Z21normalizacionDensidadPfS_iif --------------------------
	.section	.nv.constant0._Z21normalizacionDensidadPfS_iif,"a",@progbits
	.sectionflags	@""
	.align	4
.nv.constant0._Z21normalizacionDensidadPfS_iif:
	.zero		924


//--------------------- .nv.constant0._Z15calculoDensidadPfPiS0_S_ifi --------------------------
	.section	.nv.constant0._Z15calculoDensidadPfPiS0_S_ifi,"a",@progbits
	.sectionflags	@""
	.align	4
.nv.constant0._Z15calculoDensidadPfPiS0_S_ifi:
	.zero		940


//--------------------- .nv.constant0._Z35calculoDensidadInicializacionCeldasPfS_PiS0_S_iif --------------------------
	.section	.nv.constant0._Z35calculoDensidadInicializacionCeldasPfS_PiS0_S_iif,"a",@progbits
	.sectionflags	@""
	.align	4
.nv.constant0._Z35calculoDensidadInicializacionCeldasPfS_PiS0_S_iif:
	.zero		948


//--------------------- .nv.constant0._Z27inicializacionValoresRealesPfi --------------------------
	.section	.nv.constant0._Z27inicializacionValoresRealesPfi,"a",@progbits
	.sectionflags	@""
	.align	4
.nv.constant0._Z27inicializacionValoresRealesPfi:
	.zero		908


//--------------------- .nv.constant0._Z22inicializacionDensidadPfi --------------------------
	.section	.nv.constant0._Z22inicializacionDensidadPfi,"a",@progbits
	.sectionflags	@""
	.align	4
.nv.constant0._Z22inicializacionDensidadPfi:
	.zero		908


//--------------------- .nv.constant0._Z22distribucionParticulasPfS_S_S_iP17curandStateXORWOWffi --------------------------
	.section	.nv.constant0._Z22distribucionParticulasPfS_S_S_iP17curandStateXORWOWffi,"a",@progbits
	.sectionflags	@""
	.align	4
.nv.constant0._Z22distribucionParticulasPfS_S_S_iP17curandStateXORWOWffi:
	.zero		956


//--------------------- SYMBOLS --------------------------

	.type		.nv.reservedSmem.offset0,@object
	.size		.nv.reservedSmem.offset0,0x4
